//
// Generated by NVIDIA NVVM Compiler
//
// Compiler Build ID: CL-36424714
// Cuda compilation tools, release 13.0, V13.0.88
// Based on NVVM 20.0.0
//

.version 9.0
.target sm_100
.address_size 64

	// .globl	_Z17convolutionRowGPUPdS_iiii
.const .align 8 .b8 d_Filter[4104];
// _ZZ17convolutionRowGPUPdS_iiiiE6s_data has been demoted
.extern .shared .align 16 .b8 s_data[];

.visible .entry _Z17convolutionRowGPUPdS_iiii(
	.param .u64 .ptr .align 1 _Z17convolutionRowGPUPdS_iiii_param_0,
	.param .u64 .ptr .align 1 _Z17convolutionRowGPUPdS_iiii_param_1,
	.param .u32 _Z17convolutionRowGPUPdS_iiii_param_2,
	.param .u32 _Z17convolutionRowGPUPdS_iiii_param_3,
	.param .u32 _Z17convolutionRowGPUPdS_iiii_param_4,
	.param .u32 _Z17convolutionRowGPUPdS_iiii_param_5
)
{
	.reg .pred 	%p<52>;
	.reg .b32 	%r<83>;
	.reg .b64 	%rd<29>;
	.reg .b64 	%fd<105>;
	// demoted variable
	.shared .align 8 .b8 _ZZ17convolutionRowGPUPdS_iiiiE6s_data[8192];
	ld.param.u64 	%rd8, [_Z17convolutionRowGPUPdS_iiii_param_0];
	ld.param.u64 	%rd9, [_Z17convolutionRowGPUPdS_iiii_param_1];
	ld.param.u32 	%r31, [_Z17convolutionRowGPUPdS_iiii_param_2];
	ld.param.u32 	%r33, [_Z17convolutionRowGPUPdS_iiii_param_3];
	ld.param.u32 	%r32, [_Z17convolutionRowGPUPdS_iiii_param_5];
	cvta.to.global.u64 	%rd10, %rd9;
	shl.b32 	%r1, %r32, 1;
	add.s32 	%r34, %r1, %r33;
	mov.u32 	%r2, %tid.x;
	mov.u32 	%r35, %ntid.x;
	mov.u32 	%r36, %ctaid.x;
	mad.lo.s32 	%r37, %r35, %r36, %r2;
	add.s32 	%r38, %r37, %r32;
	mov.u32 	%r39, %tid.y;
	mov.u32 	%r40, %ntid.y;
	mov.u32 	%r41, %ctaid.y;
	mad.lo.s32 	%r42, %r40, %r41, %r39;
	add.s32 	%r43, %r42, %r32;
	mad.lo.s32 	%r3, %r34, %r43, %r38;
	mul.wide.s32 	%rd11, %r3, 8;
	add.s64 	%rd1, %rd10, %rd11;
	ld.global.f64 	%fd67, [%rd1];
	mad.lo.s32 	%r4, %r31, %r39, %r2;
	shl.b32 	%r44, %r4, 3;
	mov.u32 	%r45, _ZZ17convolutionRowGPUPdS_iiiiE6s_data;
	add.s32 	%r5, %r45, %r44;
	st.shared.f64 	[%r5], %fd67;
	bar.sync 	0;
	setp.lt.s32 	%p1, %r32, 0;
	mov.f64 	%fd104, 0d0000000000000000;
	@%p1 bra 	$L__BB0_55;
	neg.s32 	%r81, %r32;
	setp.lt.u32 	%p2, %r1, 7;
	mov.f64 	%fd99, 0d0000000000000000;
	@%p2 bra 	$L__BB0_29;
	add.s32 	%r46, %r1, 1;
	sub.s32 	%r79, 3, %r32;
	and.b32  	%r47, %r46, 2147483640;
	neg.s32 	%r78, %r47;
	sub.s32 	%r77, %r2, %r32;
	shl.b32 	%r49, %r32, 3;
	sub.s32 	%r50, %r44, %r49;
	add.s32 	%r52, %r50, %r45;
	add.s32 	%r76, %r52, 32;
	mov.f64 	%fd99, 0d0000000000000000;
	mov.u64 	%rd14, d_Filter;
	mov.u32 	%r75, %r1;
$L__BB0_3:
	.pragma "nounroll";
	add.s32 	%r53, %r79, -3;
	setp.lt.s32 	%p3, %r77, 0;
	setp.ge.s32 	%p4, %r77, %r31;
	mul.wide.s32 	%rd12, %r53, 8;
	add.s64 	%rd2, %rd1, %rd12;
	or.pred  	%p5, %p3, %p4;
	@%p5 bra 	$L__BB0_5;
	ld.shared.f64 	%fd86, [%r76+-32];
	bra.uni 	$L__BB0_6;
$L__BB0_5:
	ld.global.f64 	%fd86, [%rd2];
$L__BB0_6:
	mul.wide.s32 	%rd13, %r75, 8;
	add.s64 	%rd3, %rd14, %rd13;
	ld.const.f64 	%fd70, [%rd3];
	fma.rn.f64 	%fd5, %fd86, %fd70, %fd99;
	add.s32 	%r54, %r77, 1;
	setp.gt.s32 	%p6, %r54, -1;
	setp.lt.s32 	%p7, %r54, %r31;
	and.pred  	%p8, %p6, %p7;
	@%p8 bra 	$L__BB0_8;
	ld.global.f64 	%fd87, [%rd2+8];
	bra.uni 	$L__BB0_9;
$L__BB0_8:
	ld.shared.f64 	%fd87, [%r76+-24];
$L__BB0_9:
	ld.const.f64 	%fd71, [%rd3+-8];
	fma.rn.f64 	%fd9, %fd87, %fd71, %fd5;
	add.s32 	%r55, %r77, 2;
	setp.gt.s32 	%p9, %r55, -1;
	setp.lt.s32 	%p10, %r55, %r31;
	and.pred  	%p11, %p9, %p10;
	@%p11 bra 	$L__BB0_11;
	ld.global.f64 	%fd88, [%rd2+16];
	bra.uni 	$L__BB0_12;
$L__BB0_11:
	ld.shared.f64 	%fd88, [%r76+-16];
$L__BB0_12:
	ld.const.f64 	%fd72, [%rd3+-16];
	fma.rn.f64 	%fd13, %fd88, %fd72, %fd9;
	add.s32 	%r56, %r77, 3;
	setp.gt.s32 	%p12, %r56, -1;
	setp.lt.s32 	%p13, %r56, %r31;
	and.pred  	%p14, %p12, %p13;
	@%p14 bra 	$L__BB0_14;
	ld.global.f64 	%fd89, [%rd2+24];
	bra.uni 	$L__BB0_15;
$L__BB0_14:
	ld.shared.f64 	%fd89, [%r76+-8];
$L__BB0_15:
	ld.const.f64 	%fd73, [%rd3+-24];
	fma.rn.f64 	%fd17, %fd89, %fd73, %fd13;
	add.s32 	%r57, %r77, 4;
	setp.gt.s32 	%p15, %r57, -1;
	setp.lt.s32 	%p16, %r57, %r31;
	and.pred  	%p17, %p15, %p16;
	@%p17 bra 	$L__BB0_17;
	ld.global.f64 	%fd90, [%rd2+32];
	bra.uni 	$L__BB0_18;
$L__BB0_17:
	ld.shared.f64 	%fd90, [%r76];
$L__BB0_18:
	ld.const.f64 	%fd74, [%rd3+-32];
	fma.rn.f64 	%fd21, %fd90, %fd74, %fd17;
	add.s32 	%r58, %r77, 5;
	setp.gt.s32 	%p18, %r58, -1;
	setp.lt.s32 	%p19, %r58, %r31;
	and.pred  	%p20, %p18, %p19;
	@%p20 bra 	$L__BB0_20;
	ld.global.f64 	%fd91, [%rd2+40];
	bra.uni 	$L__BB0_21;
$L__BB0_20:
	ld.shared.f64 	%fd91, [%r76+8];
$L__BB0_21:
	ld.const.f64 	%fd75, [%rd3+-40];
	fma.rn.f64 	%fd25, %fd91, %fd75, %fd21;
	add.s32 	%r59, %r77, 6;
	setp.gt.s32 	%p21, %r59, -1;
	setp.lt.s32 	%p22, %r59, %r31;
	and.pred  	%p23, %p21, %p22;
	@%p23 bra 	$L__BB0_23;
	ld.global.f64 	%fd92, [%rd2+48];
	bra.uni 	$L__BB0_24;
$L__BB0_23:
	ld.shared.f64 	%fd92, [%r76+16];
$L__BB0_24:
	ld.const.f64 	%fd76, [%rd3+-48];
	fma.rn.f64 	%fd29, %fd92, %fd76, %fd25;
	add.s32 	%r60, %r77, 7;
	setp.gt.s32 	%p24, %r60, -1;
	setp.lt.s32 	%p25, %r60, %r31;
	and.pred  	%p26, %p24, %p25;
	@%p26 bra 	$L__BB0_26;
	ld.global.f64 	%fd93, [%rd2+56];
	bra.uni 	$L__BB0_27;
$L__BB0_26:
	ld.shared.f64 	%fd93, [%r76+24];
$L__BB0_27:
	ld.const.f64 	%fd77, [%rd3+-56];
	fma.rn.f64 	%fd99, %fd93, %fd77, %fd29;
	add.s32 	%r79, %r79, 8;
	add.s32 	%r78, %r78, 8;
	add.s32 	%r77, %r77, 8;
	add.s32 	%r76, %r76, 64;
	add.s32 	%r75, %r75, -8;
	setp.ne.s32 	%p27, %r78, 0;
	@%p27 bra 	$L__BB0_3;
	add.s32 	%r81, %r79, -3;
$L__BB0_29:
	and.b32  	%r61, %r1, 6;
	setp.lt.u32 	%p28, %r61, 3;
	@%p28 bra 	$L__BB0_43;
	add.s32 	%r23, %r81, %r2;
	setp.gt.s32 	%p29, %r23, -1;
	setp.lt.s32 	%p30, %r23, %r31;
	and.pred  	%p31, %p29, %p30;
	mul.wide.s32 	%rd15, %r81, 8;
	add.s64 	%rd4, %rd1, %rd15;
	shl.b32 	%r62, %r81, 3;
	add.s32 	%r24, %r5, %r62;
	@%p31 bra 	$L__BB0_32;
	ld.global.f64 	%fd95, [%rd4];
	bra.uni 	$L__BB0_33;
$L__BB0_32:
	ld.shared.f64 	%fd95, [%r24];
$L__BB0_33:
	sub.s32 	%r63, %r32, %r81;
	mul.wide.s32 	%rd16, %r63, 8;
	mov.u64 	%rd17, d_Filter;
	add.s64 	%rd5, %rd17, %rd16;
	ld.const.f64 	%fd78, [%rd5];
	fma.rn.f64 	%fd38, %fd95, %fd78, %fd99;
	add.s32 	%r64, %r23, 1;
	setp.gt.s32 	%p32, %r64, -1;
	setp.lt.s32 	%p33, %r64, %r31;
	and.pred  	%p34, %p32, %p33;
	@%p34 bra 	$L__BB0_35;
	ld.global.f64 	%fd96, [%rd4+8];
	bra.uni 	$L__BB0_36;
$L__BB0_35:
	ld.shared.f64 	%fd96, [%r24+8];
$L__BB0_36:
	ld.const.f64 	%fd79, [%rd5+-8];
	fma.rn.f64 	%fd42, %fd96, %fd79, %fd38;
	add.s32 	%r65, %r23, 2;
	setp.gt.s32 	%p35, %r65, -1;
	setp.lt.s32 	%p36, %r65, %r31;
	and.pred  	%p37, %p35, %p36;
	@%p37 bra 	$L__BB0_38;
	ld.global.f64 	%fd97, [%rd4+16];
	bra.uni 	$L__BB0_39;
$L__BB0_38:
	ld.shared.f64 	%fd97, [%r24+16];
$L__BB0_39:
	ld.const.f64 	%fd80, [%rd5+-16];
	fma.rn.f64 	%fd46, %fd97, %fd80, %fd42;
	add.s32 	%r66, %r23, 3;
	setp.gt.s32 	%p38, %r66, -1;
	setp.lt.s32 	%p39, %r66, %r31;
	and.pred  	%p40, %p38, %p39;
	@%p40 bra 	$L__BB0_41;
	ld.global.f64 	%fd98, [%rd4+24];
	bra.uni 	$L__BB0_42;
$L__BB0_41:
	ld.shared.f64 	%fd98, [%r24+24];
$L__BB0_42:
	ld.const.f64 	%fd81, [%rd5+-24];
	fma.rn.f64 	%fd99, %fd98, %fd81, %fd46;
	add.s32 	%r81, %r81, 4;
$L__BB0_43:
	and.b32  	%r67, %r32, 1;
	setp.eq.b32 	%p41, %r67, 1;
	not.pred 	%p42, %p41;
	@%p42 bra 	$L__BB0_51;
	add.s32 	%r27, %r81, %r2;
	setp.gt.s32 	%p43, %r27, -1;
	setp.lt.s32 	%p44, %r27, %r31;
	and.pred  	%p45, %p43, %p44;
	mul.wide.s32 	%rd18, %r81, 8;
	add.s64 	%rd6, %rd1, %rd18;
	shl.b32 	%r68, %r81, 3;
	add.s32 	%r28, %r5, %r68;
	@%p45 bra 	$L__BB0_46;
	ld.global.f64 	%fd100, [%rd6];
	bra.uni 	$L__BB0_47;
$L__BB0_46:
	ld.shared.f64 	%fd100, [%r28];
$L__BB0_47:
	sub.s32 	%r69, %r32, %r81;
	mul.wide.s32 	%rd19, %r69, 8;
	mov.u64 	%rd20, d_Filter;
	add.s64 	%rd7, %rd20, %rd19;
	ld.const.f64 	%fd82, [%rd7];
	fma.rn.f64 	%fd55, %fd100, %fd82, %fd99;
	add.s32 	%r70, %r27, 1;
	setp.gt.s32 	%p46, %r70, -1;
	setp.lt.s32 	%p47, %r70, %r31;
	and.pred  	%p48, %p46, %p47;
	@%p48 bra 	$L__BB0_49;
	ld.global.f64 	%fd101, [%rd6+8];
	bra.uni 	$L__BB0_50;
$L__BB0_49:
	ld.shared.f64 	%fd101, [%r28+8];
$L__BB0_50:
	ld.const.f64 	%fd83, [%rd7+-8];
	fma.rn.f64 	%fd99, %fd101, %fd83, %fd55;
	add.s32 	%r81, %r81, 2;
$L__BB0_51:
	add.s32 	%r71, %r81, %r2;
	setp.gt.s32 	%p49, %r71, -1;
	setp.lt.s32 	%p50, %r71, %r31;
	and.pred  	%p51, %p49, %p50;
	@%p51 bra 	$L__BB0_53;
	mul.wide.s32 	%rd21, %r81, 8;
	add.s64 	%rd22, %rd1, %rd21;
	ld.global.f64 	%fd103, [%rd22];
	bra.uni 	$L__BB0_54;
$L__BB0_53:
	shl.b32 	%r72, %r81, 3;
	add.s32 	%r73, %r5, %r72;
	ld.shared.f64 	%fd103, [%r73];
$L__BB0_54:
	sub.s32 	%r74, %r32, %r81;
	mul.wide.s32 	%rd23, %r74, 8;
	mov.u64 	%rd24, d_Filter;
	add.s64 	%rd25, %rd24, %rd23;
	ld.const.f64 	%fd84, [%rd25];
	fma.rn.f64 	%fd104, %fd103, %fd84, %fd99;
$L__BB0_55:
	cvta.to.global.u64 	%rd26, %rd8;
	add.s64 	%rd28, %rd26, %rd11;
	st.global.f64 	[%rd28], %fd104;
	ret;

}
	// .globl	_Z20convolutionColumnGPUPdS_iiii
.visible .entry _Z20convolutionColumnGPUPdS_iiii(
	.param .u64 .ptr .align 1 _Z20convolutionColumnGPUPdS_iiii_param_0,
	.param .u64 .ptr .align 1 _Z20convolutionColumnGPUPdS_iiii_param_1,
	.param .u32 _Z20convolutionColumnGPUPdS_iiii_param_2,
	.param .u32 _Z20convolutionColumnGPUPdS_iiii_param_3,
	.param .u32 _Z20convolutionColumnGPUPdS_iiii_param_4,
	.param .u32 _Z20convolutionColumnGPUPdS_iiii_param_5
)
{
	.reg .pred 	%p<52>;
	.reg .b32 	%r<208>;
	.reg .b64 	%rd<52>;
	.reg .b64 	%fd<105>;

	ld.param.u64 	%rd6, [_Z20convolutionColumnGPUPdS_iiii_param_1];
	ld.param.u32 	%r67, [_Z20convolutionColumnGPUPdS_iiii_param_2];
	ld.param.u32 	%r68, [_Z20convolutionColumnGPUPdS_iiii_param_3];
	ld.param.u32 	%r69, [_Z20convolutionColumnGPUPdS_iiii_param_5];
	cvta.to.global.u64 	%rd1, %rd6;
	shl.b32 	%r1, %r69, 1;
	add.s32 	%r2, %r1, %r68;
	mov.u32 	%r3, %tid.x;
	mov.u32 	%r70, %ntid.x;
	mov.u32 	%r71, %ctaid.x;
	mul.lo.s32 	%r4, %r70, %r71;
	add.s32 	%r72, %r4, %r3;
	add.s32 	%r5, %r72, %r69;
	mov.u32 	%r6, %tid.y;
	mov.u32 	%r73, %ntid.y;
	mov.u32 	%r74, %ctaid.y;
	mad.lo.s32 	%r7, %r73, %r74, %r6;
	add.s32 	%r8, %r7, %r69;
	mad.lo.s32 	%r9, %r2, %r8, %r5;
	mul.wide.s32 	%rd7, %r9, 8;
	add.s64 	%rd8, %rd1, %rd7;
	ld.global.f64 	%fd67, [%rd8];
	mad.lo.s32 	%r75, %r67, %r6, %r3;
	shl.b32 	%r76, %r75, 3;
	mov.u32 	%r192, s_data;
	add.s32 	%r78, %r192, %r76;
	st.shared.f64 	[%r78], %fd67;
	bar.sync 	0;
	setp.lt.s32 	%p1, %r69, 0;
	mov.f64 	%fd104, 0d0000000000000000;
	@%p1 bra 	$L__BB1_55;
	neg.s32 	%r206, %r69;
	setp.lt.u32 	%p2, %r1, 7;
	mov.f64 	%fd99, 0d0000000000000000;
	@%p2 bra 	$L__BB1_29;
	add.s32 	%r80, %r1, 1;
	sub.s32 	%r204, 3, %r69;
	and.b32  	%r81, %r80, 2147483640;
	neg.s32 	%r203, %r81;
	add.s32 	%r82, %r3, %r69;
	add.s32 	%r83, %r82, %r4;
	add.s32 	%r84, %r7, 7;
	mad.lo.s32 	%r202, %r84, %r2, %r83;
	add.s32 	%r85, %r7, 6;
	mad.lo.s32 	%r201, %r85, %r2, %r83;
	add.s32 	%r86, %r7, 5;
	mad.lo.s32 	%r200, %r86, %r2, %r83;
	add.s32 	%r87, %r7, 4;
	mad.lo.s32 	%r199, %r87, %r2, %r83;
	add.s32 	%r88, %r7, 3;
	mad.lo.s32 	%r198, %r88, %r2, %r83;
	add.s32 	%r89, %r7, 2;
	mad.lo.s32 	%r197, %r89, %r2, %r83;
	mul.lo.s32 	%r90, %r7, %r2;
	add.s32 	%r196, %r83, %r90;
	add.s32 	%r91, %r90, %r2;
	add.s32 	%r195, %r83, %r91;
	sub.s32 	%r193, %r6, %r69;
	mad.lo.s32 	%r92, %r67, %r193, %r67;
	shl.b32 	%r93, %r92, 3;
	shl.b32 	%r94, %r3, 3;
	add.s32 	%r22, %r93, %r94;
	add.s32 	%r95, %r193, 2;
	mul.lo.s32 	%r96, %r67, %r95;
	shl.b32 	%r97, %r96, 3;
	add.s32 	%r23, %r97, %r94;
	add.s32 	%r98, %r193, 4;
	mul.lo.s32 	%r99, %r67, %r98;
	shl.b32 	%r100, %r99, 3;
	add.s32 	%r24, %r100, %r94;
	add.s32 	%r101, %r193, 5;
	mul.lo.s32 	%r102, %r67, %r101;
	shl.b32 	%r103, %r102, 3;
	add.s32 	%r25, %r103, %r94;
	add.s32 	%r104, %r193, 6;
	mul.lo.s32 	%r105, %r67, %r104;
	shl.b32 	%r106, %r105, 3;
	add.s32 	%r26, %r106, %r94;
	add.s32 	%r107, %r193, 7;
	mul.lo.s32 	%r108, %r67, %r107;
	shl.b32 	%r109, %r108, 3;
	add.s32 	%r27, %r109, %r94;
	mov.f64 	%fd99, 0d0000000000000000;
	mov.u64 	%rd12, d_Filter;
	mov.u32 	%r194, %r1;
$L__BB1_3:
	.pragma "nounroll";
	setp.lt.s32 	%p3, %r193, 0;
	setp.ge.s32 	%p4, %r193, %r67;
	or.pred  	%p5, %p3, %p4;
	@%p5 bra 	$L__BB1_5;
	sub.s32 	%r110, %r6, %r69;
	mul.lo.s32 	%r111, %r67, %r110;
	shl.b32 	%r112, %r111, 3;
	shl.b32 	%r113, %r3, 3;
	add.s32 	%r114, %r112, %r113;
	add.s32 	%r115, %r192, %r114;
	ld.shared.f64 	%fd86, [%r115];
	bra.uni 	$L__BB1_6;
$L__BB1_5:
	mul.wide.s32 	%rd9, %r196, 8;
	add.s64 	%rd10, %rd1, %rd9;
	ld.global.f64 	%fd86, [%rd10];
$L__BB1_6:
	mul.wide.s32 	%rd11, %r194, 8;
	add.s64 	%rd2, %rd12, %rd11;
	ld.const.f64 	%fd70, [%rd2];
	fma.rn.f64 	%fd5, %fd86, %fd70, %fd99;
	add.s32 	%r116, %r193, 1;
	setp.gt.s32 	%p6, %r116, -1;
	setp.lt.s32 	%p7, %r116, %r67;
	and.pred  	%p8, %p6, %p7;
	@%p8 bra 	$L__BB1_8;
	mul.wide.s32 	%rd13, %r195, 8;
	add.s64 	%rd14, %rd1, %rd13;
	ld.global.f64 	%fd87, [%rd14];
	bra.uni 	$L__BB1_9;
$L__BB1_8:
	add.s32 	%r117, %r192, %r22;
	ld.shared.f64 	%fd87, [%r117];
$L__BB1_9:
	ld.const.f64 	%fd71, [%rd2+-8];
	fma.rn.f64 	%fd9, %fd87, %fd71, %fd5;
	add.s32 	%r118, %r193, 2;
	setp.gt.s32 	%p9, %r118, -1;
	setp.lt.s32 	%p10, %r118, %r67;
	and.pred  	%p11, %p9, %p10;
	@%p11 bra 	$L__BB1_11;
	mul.wide.s32 	%rd15, %r197, 8;
	add.s64 	%rd16, %rd1, %rd15;
	ld.global.f64 	%fd88, [%rd16];
	bra.uni 	$L__BB1_12;
$L__BB1_11:
	add.s32 	%r119, %r192, %r23;
	ld.shared.f64 	%fd88, [%r119];
$L__BB1_12:
	ld.const.f64 	%fd72, [%rd2+-16];
	fma.rn.f64 	%fd13, %fd88, %fd72, %fd9;
	add.s32 	%r120, %r193, 3;
	setp.gt.s32 	%p12, %r120, -1;
	setp.lt.s32 	%p13, %r120, %r67;
	and.pred  	%p14, %p12, %p13;
	@%p14 bra 	$L__BB1_14;
	mul.wide.s32 	%rd17, %r198, 8;
	add.s64 	%rd18, %rd1, %rd17;
	ld.global.f64 	%fd89, [%rd18];
	bra.uni 	$L__BB1_15;
$L__BB1_14:
	sub.s32 	%r121, %r6, %r69;
	add.s32 	%r122, %r121, 3;
	mul.lo.s32 	%r123, %r67, %r122;
	shl.b32 	%r124, %r123, 3;
	shl.b32 	%r125, %r3, 3;
	add.s32 	%r126, %r124, %r125;
	add.s32 	%r127, %r192, %r126;
	ld.shared.f64 	%fd89, [%r127];
$L__BB1_15:
	ld.const.f64 	%fd73, [%rd2+-24];
	fma.rn.f64 	%fd17, %fd89, %fd73, %fd13;
	add.s32 	%r128, %r193, 4;
	setp.gt.s32 	%p15, %r128, -1;
	setp.lt.s32 	%p16, %r128, %r67;
	and.pred  	%p17, %p15, %p16;
	@%p17 bra 	$L__BB1_17;
	mul.wide.s32 	%rd19, %r199, 8;
	add.s64 	%rd20, %rd1, %rd19;
	ld.global.f64 	%fd90, [%rd20];
	bra.uni 	$L__BB1_18;
$L__BB1_17:
	add.s32 	%r129, %r192, %r24;
	ld.shared.f64 	%fd90, [%r129];
$L__BB1_18:
	ld.const.f64 	%fd74, [%rd2+-32];
	fma.rn.f64 	%fd21, %fd90, %fd74, %fd17;
	add.s32 	%r130, %r193, 5;
	setp.gt.s32 	%p18, %r130, -1;
	setp.lt.s32 	%p19, %r130, %r67;
	and.pred  	%p20, %p18, %p19;
	@%p20 bra 	$L__BB1_20;
	mul.wide.s32 	%rd21, %r200, 8;
	add.s64 	%rd22, %rd1, %rd21;
	ld.global.f64 	%fd91, [%rd22];
	bra.uni 	$L__BB1_21;
$L__BB1_20:
	add.s32 	%r131, %r192, %r25;
	ld.shared.f64 	%fd91, [%r131];
$L__BB1_21:
	ld.const.f64 	%fd75, [%rd2+-40];
	fma.rn.f64 	%fd25, %fd91, %fd75, %fd21;
	add.s32 	%r132, %r193, 6;
	setp.gt.s32 	%p21, %r132, -1;
	setp.lt.s32 	%p22, %r132, %r67;
	and.pred  	%p23, %p21, %p22;
	@%p23 bra 	$L__BB1_23;
	mul.wide.s32 	%rd23, %r201, 8;
	add.s64 	%rd24, %rd1, %rd23;
	ld.global.f64 	%fd92, [%rd24];
	bra.uni 	$L__BB1_24;
$L__BB1_23:
	add.s32 	%r133, %r192, %r26;
	ld.shared.f64 	%fd92, [%r133];
$L__BB1_24:
	ld.const.f64 	%fd76, [%rd2+-48];
	fma.rn.f64 	%fd29, %fd92, %fd76, %fd25;
	add.s32 	%r134, %r193, 7;
	setp.gt.s32 	%p24, %r134, -1;
	setp.lt.s32 	%p25, %r134, %r67;
	and.pred  	%p26, %p24, %p25;
	@%p26 bra 	$L__BB1_26;
	mul.wide.s32 	%rd25, %r202, 8;
	add.s64 	%rd26, %rd1, %rd25;
	ld.global.f64 	%fd93, [%rd26];
	bra.uni 	$L__BB1_27;
$L__BB1_26:
	add.s32 	%r135, %r192, %r27;
	ld.shared.f64 	%fd93, [%r135];
$L__BB1_27:
	ld.param.u32 	%r191, [_Z20convolutionColumnGPUPdS_iiii_param_3];
	ld.const.f64 	%fd77, [%rd2+-56];
	fma.rn.f64 	%fd99, %fd93, %fd77, %fd29;
	add.s32 	%r204, %r204, 8;
	add.s32 	%r203, %r203, 8;
	shl.b32 	%r136, %r69, 4;
	shl.b32 	%r137, %r191, 3;
	add.s32 	%r138, %r136, %r137;
	add.s32 	%r202, %r202, %r138;
	add.s32 	%r201, %r201, %r138;
	add.s32 	%r200, %r200, %r138;
	add.s32 	%r199, %r199, %r138;
	add.s32 	%r198, %r198, %r138;
	add.s32 	%r197, %r197, %r138;
	add.s32 	%r196, %r196, %r138;
	add.s32 	%r195, %r195, %r138;
	add.s32 	%r194, %r194, -8;
	add.s32 	%r193, %r193, 8;
	shl.b32 	%r139, %r67, 6;
	add.s32 	%r192, %r192, %r139;
	setp.ne.s32 	%p27, %r203, 0;
	@%p27 bra 	$L__BB1_3;
	add.s32 	%r206, %r204, -3;
$L__BB1_29:
	and.b32  	%r140, %r1, 6;
	setp.lt.u32 	%p28, %r140, 3;
	@%p28 bra 	$L__BB1_43;
	add.s32 	%r56, %r206, %r6;
	setp.gt.s32 	%p29, %r56, -1;
	setp.lt.s32 	%p30, %r56, %r67;
	and.pred  	%p31, %p29, %p30;
	@%p31 bra 	$L__BB1_32;
	add.s32 	%r141, %r206, %r8;
	mad.lo.s32 	%r142, %r141, %r2, %r5;
	mul.wide.s32 	%rd27, %r142, 8;
	add.s64 	%rd28, %rd1, %rd27;
	ld.global.f64 	%fd95, [%rd28];
	bra.uni 	$L__BB1_33;
$L__BB1_32:
	mad.lo.s32 	%r143, %r56, %r67, %r3;
	shl.b32 	%r144, %r143, 3;
	mov.u32 	%r145, s_data;
	add.s32 	%r146, %r145, %r144;
	ld.shared.f64 	%fd95, [%r146];
$L__BB1_33:
	sub.s32 	%r147, %r69, %r206;
	mul.wide.s32 	%rd29, %r147, 8;
	mov.u64 	%rd30, d_Filter;
	add.s64 	%rd3, %rd30, %rd29;
	ld.const.f64 	%fd78, [%rd3];
	fma.rn.f64 	%fd38, %fd95, %fd78, %fd99;
	add.s32 	%r57, %r56, 1;
	setp.gt.s32 	%p32, %r57, -1;
	setp.lt.s32 	%p33, %r57, %r67;
	and.pred  	%p34, %p32, %p33;
	@%p34 bra 	$L__BB1_35;
	add.s32 	%r148, %r206, %r8;
	mad.lo.s32 	%r149, %r2, %r148, %r2;
	add.s32 	%r150, %r149, %r5;
	mul.wide.s32 	%rd31, %r150, 8;
	add.s64 	%rd32, %rd1, %rd31;
	ld.global.f64 	%fd96, [%rd32];
	bra.uni 	$L__BB1_36;
$L__BB1_35:
	mad.lo.s32 	%r151, %r57, %r67, %r3;
	shl.b32 	%r152, %r151, 3;
	mov.u32 	%r153, s_data;
	add.s32 	%r154, %r153, %r152;
	ld.shared.f64 	%fd96, [%r154];
$L__BB1_36:
	ld.const.f64 	%fd79, [%rd3+-8];
	fma.rn.f64 	%fd42, %fd96, %fd79, %fd38;
	add.s32 	%r58, %r56, 2;
	setp.gt.s32 	%p35, %r58, -1;
	setp.lt.s32 	%p36, %r58, %r67;
	and.pred  	%p37, %p35, %p36;
	@%p37 bra 	$L__BB1_38;
	add.s32 	%r155, %r206, %r8;
	add.s32 	%r156, %r155, 2;
	mad.lo.s32 	%r157, %r156, %r2, %r5;
	mul.wide.s32 	%rd33, %r157, 8;
	add.s64 	%rd34, %rd1, %rd33;
	ld.global.f64 	%fd97, [%rd34];
	bra.uni 	$L__BB1_39;
$L__BB1_38:
	mad.lo.s32 	%r158, %r58, %r67, %r3;
	shl.b32 	%r159, %r158, 3;
	mov.u32 	%r160, s_data;
	add.s32 	%r161, %r160, %r159;
	ld.shared.f64 	%fd97, [%r161];
$L__BB1_39:
	ld.const.f64 	%fd80, [%rd3+-16];
	fma.rn.f64 	%fd46, %fd97, %fd80, %fd42;
	add.s32 	%r59, %r56, 3;
	setp.gt.s32 	%p38, %r59, -1;
	setp.lt.s32 	%p39, %r59, %r67;
	and.pred  	%p40, %p38, %p39;
	@%p40 bra 	$L__BB1_41;
	add.s32 	%r162, %r206, %r8;
	add.s32 	%r163, %r162, 3;
	mad.lo.s32 	%r164, %r163, %r2, %r5;
	mul.wide.s32 	%rd35, %r164, 8;
	add.s64 	%rd36, %rd1, %rd35;
	ld.global.f64 	%fd98, [%rd36];
	bra.uni 	$L__BB1_42;
$L__BB1_41:
	mad.lo.s32 	%r165, %r59, %r67, %r3;
	shl.b32 	%r166, %r165, 3;
	mov.u32 	%r167, s_data;
	add.s32 	%r168, %r167, %r166;
	ld.shared.f64 	%fd98, [%r168];
$L__BB1_42:
	ld.const.f64 	%fd81, [%rd3+-24];
	fma.rn.f64 	%fd99, %fd98, %fd81, %fd46;
	add.s32 	%r206, %r206, 4;
$L__BB1_43:
	and.b32  	%r169, %r69, 1;
	setp.eq.b32 	%p41, %r169, 1;
	not.pred 	%p42, %p41;
	@%p42 bra 	$L__BB1_51;
	add.s32 	%r62, %r206, %r6;
	setp.gt.s32 	%p43, %r62, -1;
	setp.lt.s32 	%p44, %r62, %r67;
	and.pred  	%p45, %p43, %p44;
	@%p45 bra 	$L__BB1_46;
	add.s32 	%r170, %r206, %r8;
	mad.lo.s32 	%r171, %r170, %r2, %r5;
	mul.wide.s32 	%rd37, %r171, 8;
	add.s64 	%rd38, %rd1, %rd37;
	ld.global.f64 	%fd100, [%rd38];
	bra.uni 	$L__BB1_47;
$L__BB1_46:
	mad.lo.s32 	%r172, %r62, %r67, %r3;
	shl.b32 	%r173, %r172, 3;
	mov.u32 	%r174, s_data;
	add.s32 	%r175, %r174, %r173;
	ld.shared.f64 	%fd100, [%r175];
$L__BB1_47:
	sub.s32 	%r176, %r69, %r206;
	mul.wide.s32 	%rd39, %r176, 8;
	mov.u64 	%rd40, d_Filter;
	add.s64 	%rd4, %rd40, %rd39;
	ld.const.f64 	%fd82, [%rd4];
	fma.rn.f64 	%fd55, %fd100, %fd82, %fd99;
	add.s32 	%r63, %r62, 1;
	setp.gt.s32 	%p46, %r63, -1;
	setp.lt.s32 	%p47, %r63, %r67;
	and.pred  	%p48, %p46, %p47;
	@%p48 bra 	$L__BB1_49;
	add.s32 	%r177, %r206, %r8;
	mad.lo.s32 	%r178, %r2, %r177, %r2;
	add.s32 	%r179, %r178, %r5;
	mul.wide.s32 	%rd41, %r179, 8;
	add.s64 	%rd42, %rd1, %rd41;
	ld.global.f64 	%fd101, [%rd42];
	bra.uni 	$L__BB1_50;
$L__BB1_49:
	mad.lo.s32 	%r180, %r63, %r67, %r3;
	shl.b32 	%r181, %r180, 3;
	mov.u32 	%r182, s_data;
	add.s32 	%r183, %r182, %r181;
	ld.shared.f64 	%fd101, [%r183];
$L__BB1_50:
	ld.const.f64 	%fd83, [%rd4+-8];
	fma.rn.f64 	%fd99, %fd101, %fd83, %fd55;
	add.s32 	%r206, %r206, 2;
$L__BB1_51:
	add.s32 	%r66, %r206, %r6;
	setp.gt.s32 	%p49, %r66, -1;
	setp.lt.s32 	%p50, %r66, %r67;
	and.pred  	%p51, %p49, %p50;
	@%p51 bra 	$L__BB1_53;
	add.s32 	%r184, %r206, %r8;
	mad.lo.s32 	%r185, %r184, %r2, %r5;
	mul.wide.s32 	%rd43, %r185, 8;
	add.s64 	%rd44, %rd1, %rd43;
	ld.global.f64 	%fd103, [%rd44];
	bra.uni 	$L__BB1_54;
$L__BB1_53:
	mad.lo.s32 	%r186, %r66, %r67, %r3;
	shl.b32 	%r187, %r186, 3;
	mov.u32 	%r188, s_data;
	add.s32 	%r189, %r188, %r187;
	ld.shared.f64 	%fd103, [%r189];
$L__BB1_54:
	sub.s32 	%r190, %r69, %r206;
	mul.wide.s32 	%rd45, %r190, 8;
	mov.u64 	%rd46, d_Filter;
	add.s64 	%rd47, %rd46, %rd45;
	ld.const.f64 	%fd84, [%rd47];
	fma.rn.f64 	%fd104, %fd103, %fd84, %fd99;
$L__BB1_55:
	ld.param.u64 	%rd51, [_Z20convolutionColumnGPUPdS_iiii_param_0];
	cvta.to.global.u64 	%rd48, %rd51;
	mul.wide.s32 	%rd49, %r9, 8;
	add.s64 	%rd50, %rd48, %rd49;
	st.global.f64 	[%rd50], %fd104;
	ret;

}


// ===== COMPILED SASS (sm_100) =====

	.target	sm_100

	.elftype	@"ET_EXEC"


//--------------------- .note.nv.tkinfo           --------------------------
	.section	.note.nv.tkinfo,"",@"SHT_NOTE"
	.sectionflags	@"SHF_NOTE_NV_TKINFO"
	.tkinfo
        /*0018*/ 	.word	0x00000002
        /*0030*/ 	.string	""
        /*0030*/ 	.string	"ptxas"
        /*0030*/ 	.string	"Cuda compilation tools, release 13.0, V13.0.88"
        /*0030*/ 	.string	"Build cuda_13.0.r13.0/compiler.36424714_0"
        /*0030*/ 	.string	"-arch sm_100 -m 64 "



//--------------------- .note.nv.cuinfo           --------------------------
	.section	.note.nv.cuinfo,"",@"SHT_NOTE"
	.sectionflags	@"SHF_NOTE_NV_CUINFO"
        /*0018*/ 	.short	0x0002
        /*001a*/ 	.short	0x0064
        /*001c*/ 	.short	0x0082
	.zero		2


//--------------------- .nv.info                  --------------------------
	.section	.nv.info,"",@"SHT_CUDA_INFO"
	.align	4


	//----- nvinfo : EIATTR_REGCOUNT
	.align		4
        /*0000*/ 	.byte	0x04, 0x2f
        /*0002*/ 	.short	(.L_2 - .L_1)
	.align		4
.L_1:
        /*0004*/ 	.word	index@(_Z17convolutionRowGPUPdS_iiii)
        /*0008*/ 	.word	0x0000001d


	//----- nvinfo : EIATTR_FRAME_SIZE
	.align		4
.L_2:
        /*000c*/ 	.byte	0x04, 0x11
        /*000e*/ 	.short	(.L_4 - .L_3)
	.align		4
.L_3:
        /*0010*/ 	.word	index@(_Z17convolutionRowGPUPdS_iiii)
        /*0014*/ 	.word	0x00000000


	//----- nvinfo : EIATTR_REGCOUNT
	.align		4
.L_4:
        /*0018*/ 	.byte	0x04, 0x2f
        /*001a*/ 	.short	(.L_6 - .L_5)
	.align		4
.L_5:
        /*001c*/ 	.word	index@(_Z20convolutionColumnGPUPdS_iiii)
        /*0020*/ 	.word	0x00000020


	//----- nvinfo : EIATTR_FRAME_SIZE
	.align		4
.L_6:
        /*0024*/ 	.byte	0x04, 0x11
        /*0026*/ 	.short	(.L_8 - .L_7)
	.align		4
.L_7:
        /*0028*/ 	.word	index@(_Z20convolutionColumnGPUPdS_iiii)
        /*002c*/ 	.word	0x00000000


	//----- nvinfo : EIATTR_MIN_STACK_SIZE
	.align		4
.L_8:
        /*0030*/ 	.byte	0x04, 0x12
        /*0032*/ 	.short	(.L_10 - .L_9)
	.align		4
.L_9:
        /*0034*/ 	.word	index@(_Z20convolutionColumnGPUPdS_iiii)
        /*0038*/ 	.word	0x00000000


	//----- nvinfo : EIATTR_MIN_STACK_SIZE
	.align		4
.L_10:
        /*003c*/ 	.byte	0x04, 0x12
        /*003e*/ 	.short	(.L_12 - .L_11)
	.align		4
.L_11:
        /*0040*/ 	.word	index@(_Z17convolutionRowGPUPdS_iiii)
        /*0044*/ 	.word	0x00000000
.L_12:


//--------------------- .nv.compat                --------------------------
	.section	.nv.compat,"",@"SHT_CUDA_COMPAT_INFO"
	.align	4
        /*0000*/ 	.byte	0x02, 0x09, 0x00, 0x00, 0x02, 0x02, 0x01, 0x00, 0x02, 0x05, 0x05, 0x00, 0x03, 0x07, 0x01, 0x01
        /*0010*/ 	.byte	0x02, 0x03, 0x00, 0x00, 0x02, 0x06, 0x01, 0x00, 0x04, 0x0b, 0x08, 0x00, 0x01, 0x00, 0x00, 0x00
        /*0020*/ 	.byte	0x00, 0x00, 0x00, 0x00


//--------------------- .nv.info._Z20convolutionColumnGPUPdS_iiii --------------------------
	.section	.nv.info._Z20convolutionColumnGPUPdS_iiii,"",@"SHT_CUDA_INFO"
	.sectionflags	@""
	.align	4


	//----- nvinfo : EIATTR_CUDA_API_VERSION
	.align		4
        /*0000*/ 	.byte	0x04, 0x37
        /*0002*/ 	.short	(.L_14 - .L_13)
.L_13:
        /*0004*/ 	.word	0x00000082


	//----- nvinfo : EIATTR_KPARAM_INFO
	.align		4
.L_14:
        /*0008*/ 	.byte	0x04, 0x17
        /*000a*/ 	.short	(.L_16 - .L_15)
.L_15:
        /*000c*/ 	.word	0x00000000
        /*0010*/ 	.short	0x0005
        /*0012*/ 	.short	0x001c
        /*0014*/ 	.byte	0x00, 0xf0, 0x11, 0x00


	//----- nvinfo : EIATTR_KPARAM_INFO
	.align		4
.L_16:
        /*0018*/ 	.byte	0x04, 0x17
        /*001a*/ 	.short	(.L_18 - .L_17)
.L_17:
        /*001c*/ 	.word	0x00000000
        /*0020*/ 	.short	0x0004
        /*0022*/ 	.short	0x0018
        /*0024*/ 	.byte	0x00, 0xf0, 0x11, 0x00


	//----- nvinfo : EIATTR_KPARAM_INFO
	.align		4
.L_18:
        /*0028*/ 	.byte	0x04, 0x17
        /*002a*/ 	.short	(.L_20 - .L_19)
.L_19:
        /*002c*/ 	.word	0x00000000
        /*0030*/ 	.short	0x0003
        /*0032*/ 	.short	0x0014
        /*0034*/ 	.byte	0x00, 0xf0, 0x11, 0x00


	//----- nvinfo : EIATTR_KPARAM_INFO
	.align		4
.L_20:
        /*0038*/ 	.byte	0x04, 0x17
        /*003a*/ 	.short	(.L_22 - .L_21)
.L_21:
        /*003c*/ 	.word	0x00000000
        /*0040*/ 	.short	0x0002
        /*0042*/ 	.short	0x0010
        /*0044*/ 	.byte	0x00, 0xf0, 0x11, 0x00


	//----- nvinfo : EIATTR_KPARAM_INFO
	.align		4
.L_22:
        /*0048*/ 	.byte	0x04, 0x17
        /*004a*/ 	.short	(.L_24 - .L_23)
.L_23:
        /*004c*/ 	.word	0x00000000
        /*0050*/ 	.short	0x0001
        /*0052*/ 	.short	0x0008
        /*0054*/ 	.byte	0x00, 0xf5, 0x21, 0x00


	//----- nvinfo : EIATTR_KPARAM_INFO
	.align		4
.L_24:
        /*0058*/ 	.byte	0x04, 0x17
        /*005a*/ 	.short	(.L_26 - .L_25)
.L_25:
        /*005c*/ 	.word	0x00000000
        /*0060*/ 	.short	0x0000
        /*0062*/ 	.short	0x0000
        /*0064*/ 	.byte	0x00, 0xf5, 0x21, 0x00


	//----- nvinfo : EIATTR_SPARSE_MMA_MASK
	.align		4
.L_26:
        /*0068*/ 	.byte	0x03, 0x50
        /*006a*/ 	.short	0x0000


	//----- nvinfo : EIATTR_MAXREG_COUNT
	.align		4
        /*006c*/ 	.byte	0x03, 0x1b
        /*006e*/ 	.short	0x00ff


	//----- nvinfo : EIATTR_NUM_BARRIERS
	.align		4
        /*0070*/ 	.byte	0x02, 0x4c
        /*0072*/ 	.byte	0x01
	.zero		1


	//----- nvinfo : EIATTR_MERCURY_ISA_VERSION
	.align		4
        /*0074*/ 	.byte	0x03, 0x5f
        /*0076*/ 	.short	0x0101


	//----- nvinfo : EIATTR_VRC_CTA_INIT_COUNT
	.align		4
        /*0078*/ 	.byte	0x02, 0x4a
	.zero		1
	.zero		1


	//----- nvinfo : EIATTR_EXIT_INSTR_OFFSETS
	.align		4
        /*007c*/ 	.byte	0x04, 0x1c
        /*007e*/ 	.short	(.L_28 - .L_27)


	//   ....[0]....
.L_27:
        /*0080*/ 	.word	0x00001390


	//----- nvinfo : EIATTR_CBANK_PARAM_SIZE
	.align		4
.L_28:
        /*0084*/ 	.byte	0x03, 0x19
        /*0086*/ 	.short	0x0020


	//----- nvinfo : EIATTR_PARAM_CBANK
	.align		4
        /*0088*/ 	.byte	0x04, 0x0a
        /*008a*/ 	.short	(.L_30 - .L_29)
	.align		4
.L_29:
        /*008c*/ 	.word	index@(.nv.constant0._Z20convolutionColumnGPUPdS_iiii)
        /*0090*/ 	.short	0x0380
        /*0092*/ 	.short	0x0020


	//----- nvinfo : EIATTR_SW_WAR
	.align		4
.L_30:
        /*0094*/ 	.byte	0x04, 0x36
        /*0096*/ 	.short	(.L_32 - .L_31)
.L_31:
        /*0098*/ 	.word	0x00000008
.L_32:


//--------------------- .nv.info._Z17convolutionRowGPUPdS_iiii --------------------------
	.section	.nv.info._Z17convolutionRowGPUPdS_iiii,"",@"SHT_CUDA_INFO"
	.sectionflags	@""
	.align	4


	//----- nvinfo : EIATTR_CUDA_API_VERSION
	.align		4
        /*0000*/ 	.byte	0x04, 0x37
        /*0002*/ 	.short	(.L_34 - .L_33)
.L_33:
        /*0004*/ 	.word	0x00000082


	//----- nvinfo : EIATTR_KPARAM_INFO
	.align		4
.L_34:
        /*0008*/ 	.byte	0x04, 0x17
        /*000a*/ 	.short	(.L_36 - .L_35)
.L_35:
        /*000c*/ 	.word	0x00000000
        /*0010*/ 	.short	0x0005
        /*0012*/ 	.short	0x001c
        /*0014*/ 	.byte	0x00, 0xf0, 0x11, 0x00


	//----- nvinfo : EIATTR_KPARAM_INFO
	.align		4
.L_36:
        /*0018*/ 	.byte	0x04, 0x17
        /*001a*/ 	.short	(.L_38 - .L_37)
.L_37:
        /*001c*/ 	.word	0x00000000
        /*0020*/ 	.short	0x0004
        /*0022*/ 	.short	0x0018
        /*0024*/ 	.byte	0x00, 0xf0, 0x11, 0x00


	//----- nvinfo : EIATTR_KPARAM_INFO
	.align		4
.L_38:
        /*0028*/ 	.byte	0x04, 0x17
        /*002a*/ 	.short	(.L_40 - .L_39)
.L_39:
        /*002c*/ 	.word	0x00000000
        /*0030*/ 	.short	0x0003
        /*0032*/ 	.short	0x0014
        /*0034*/ 	.byte	0x00, 0xf0, 0x11, 0x00


	//----- nvinfo : EIATTR_KPARAM_INFO
	.align		4
.L_40:
        /*0038*/ 	.byte	0x04, 0x17
        /*003a*/ 	.short	(.L_42 - .L_41)
.L_41:
        /*003c*/ 	.word	0x00000000
        /*0040*/ 	.short	0x0002
        /*0042*/ 	.short	0x0010
        /*0044*/ 	.byte	0x00, 0xf0, 0x11, 0x00


	//----- nvinfo : EIATTR_KPARAM_INFO
	.align		4
.L_42:
        /*0048*/ 	.byte	0x04, 0x17
        /*004a*/ 	.short	(.L_44 - .L_43)
.L_43:
        /*004c*/ 	.word	0x00000000
        /*0050*/ 	.short	0x0001
        /*0052*/ 	.short	0x0008
        /*0054*/ 	.byte	0x00, 0xf5, 0x21, 0x00


	//----- nvinfo : EIATTR_KPARAM_INFO
	.align		4
.L_44:
        /*0058*/ 	.byte	0x04, 0x17
        /*005a*/ 	.short	(.L_46 - .L_45)
.L_45:
        /*005c*/ 	.word	0x00000000
        /*0060*/ 	.short	0x0000
        /*0062*/ 	.short	0x0000
        /*0064*/ 	.byte	0x00, 0xf5, 0x21, 0x00


	//----- nvinfo : EIATTR_SPARSE_MMA_MASK
	.align		4
.L_46:
        /*0068*/ 	.byte	0x03, 0x50
        /*006a*/ 	.short	0x0000


	//----- nvinfo : EIATTR_MAXREG_COUNT
	.align		4
        /*006c*/ 	.byte	0x03, 0x1b
        /*006e*/ 	.short	0x00ff


	//----- nvinfo : EIATTR_NUM_BARRIERS
	.align		4
        /*0070*/ 	.byte	0x02, 0x4c
        /*0072*/ 	.byte	0x01
	.zero		1


	//----- nvinfo : EIATTR_MERCURY_ISA_VERSION
	.align		4
        /*0074*/ 	.byte	0x03, 0x5f
        /*0076*/ 	.short	0x0101


	//----- nvinfo : EIATTR_VRC_CTA_INIT_COUNT
	.align		4
        /*0078*/ 	.byte	0x02, 0x4a
	.zero		1
	.zero		1


	//----- nvinfo : EIATTR_EXIT_INSTR_OFFSETS
	.align		4
        /*007c*/ 	.byte	0x04, 0x1c
        /*007e*/ 	.short	(.L_48 - .L_47)


	//   ....[0]....
.L_47:
        /*0080*/ 	.word	0x00000bb0


	//----- nvinfo : EIATTR_CBANK_PARAM_SIZE
	.align		4
.L_48:
        /*0084*/ 	.byte	0x03, 0x19
        /*0086*/ 	.short	0x0020


	//----- nvinfo : EIATTR_PARAM_CBANK
	.align		4
        /*0088*/ 	.byte	0x04, 0x0a
        /*008a*/ 	.short	(.L_50 - .L_49)
	.align		4
.L_49:
        /*008c*/ 	.word	index@(.nv.constant0._Z17convolutionRowGPUPdS_iiii)
        /*0090*/ 	.short	0x0380
        /*0092*/ 	.short	0x0020


	//----- nvinfo : EIATTR_SW_WAR
	.align		4
.L_50:
        /*0094*/ 	.byte	0x04, 0x36
        /*0096*/ 	.short	(.L_52 - .L_51)
.L_51:
        /*0098*/ 	.word	0x00000008
.L_52:


//--------------------- .nv.callgraph             --------------------------
	.section	.nv.callgraph,"",@"SHT_CUDA_CALLGRAPH"
	.align	4
	.sectionentsize	8
	.align		4
        /*0000*/ 	.word	0x00000000
	.align		4
        /*0004*/ 	.word	0xffffffff
	.align		4
        /*0008*/ 	.word	0x00000000
	.align		4
        /*000c*/ 	.word	0xfffffffe
	.align		4
        /*0010*/ 	.word	0x00000000
	.align		4
        /*0014*/ 	.word	0xfffffffd
	.align		4
        /*0018*/ 	.word	0x00000000
	.align		4
        /*001c*/ 	.word	0xfffffffc


//--------------------- .nv.constant3             --------------------------
	.section	.nv.constant3,"a",@progbits
	.align	8
.nv.constant3:
	.type		d_Filter,@object
	.size		d_Filter,(.L_0 - d_Filter)
d_Filter:
	.zero		4104
.L_0:


//--------------------- .text._Z20convolutionColumnGPUPdS_iiii --------------------------
	.section	.text._Z20convolutionColumnGPUPdS_iiii,"ax",@progbits
	.align	128
        .global         _Z20convolutionColumnGPUPdS_iiii
        .type           _Z20convolutionColumnGPUPdS_iiii,@function
        .size           _Z20convolutionColumnGPUPdS_iiii,(.L_x_12 - _Z20convolutionColumnGPUPdS_iiii)
        .other          _Z20convolutionColumnGPUPdS_iiii,@"STO_CUDA_ENTRY STV_DEFAULT"
_Z20convolutionColumnGPUPdS_iiii:
.text._Z20convolutionColumnGPUPdS_iiii:
[----:B------:R-:W-:Y:S01]  /*0000*/  LDC R1, c[0x0][0x37c] ;  /* 0x0000df00ff017b82 */ /* 0x000fe20000000800 */
[----:B------:R-:W0:Y:S07]  /*0010*/  S2R R0, SR_TID.Y ;  /* 0x0000000000007919 */ /* 0x000e2e0000002200 */
[----:B------:R-:W1:Y:S01]  /*0020*/  S2UR UR5, SR_CTAID.X ;  /* 0x00000000000579c3 */ /* 0x000e620000002500 */
[----:B------:R-:W1:Y:S01]  /*0030*/  LDCU UR4, c[0x0][0x360] ;  /* 0x00006c00ff0477ac */ /* 0x000e620008000800 */
[----:B------:R-:W0:Y:S01]  /*0040*/  S2R R7, SR_CTAID.Y ;  /* 0x0000000000077919 */ /* 0x000e220000002600 */
[----:B------:R-:W2:Y:S01]  /*0050*/  LDCU UR8, c[0x0][0x39c] ;  /* 0x00007380ff0877ac */ /* 0x000ea20008000800 */
[----:B------:R-:W3:Y:S04]  /*0060*/  S2R R3, SR_TID.X ;  /* 0x0000000000037919 */ /* 0x000ee80000002100 */
[----:B------:R-:W4:Y:S01]  /*0070*/  LDC.64 R8, c[0x0][0x388] ;  /* 0x0000e200ff087b82 */ /* 0x000f220000000a00 */
[----:B------:R-:W0:Y:S01]  /*0080*/  LDCU UR7, c[0x0][0x364] ;  /* 0x00006c80ff0777ac */ /* 0x000e220008000800 */
[----:B------:R-:W5:Y:S01]  /*0090*/  LDCU.64 UR12, c[0x0][0x390] ;  /* 0x00007200ff0c77ac */ /* 0x000f620008000a00 */
[----:B------:R-:W4:Y:S01]  /*00a0*/  LDCU.64 UR18, c[0x0][0x358] ;  /* 0x00006b00ff1277ac */ /* 0x000f220008000a00 */
[----:B--2---:R-:W-:-:S02]  /*00b0*/  USHF.L.U32 UR6, UR8, 0x1, URZ ;  /* 0x0000000108067899 */ /* 0x004fc400080006ff */
[----:B-1----:R-:W-:-:S06]  /*00c0*/  UIMAD UR4, UR4, UR5, URZ ;  /* 0x00000005040472a4 */ /* 0x002fcc000f8e02ff */
[----:B------:R-:W-:Y:S01]  /*00d0*/  IMAD.U32 R2, RZ, RZ, UR4 ;  /* 0x00000004ff027e24 */ /* 0x000fe2000f8e00ff */
[----:B-----5:R-:W-:Y:S01]  /*00e0*/  UIADD3 UR14, UPT, UPT, UR6, UR13, URZ ;  /* 0x0000000d060e7290 */ /* 0x020fe2000fffe0ff */
[----:B0-----:R-:W-:-:S03]  /*00f0*/  IMAD R7, R7, UR7, R0 ;  /* 0x0000000707077c24 */ /* 0x001fc6000f8e0200 */
[----:B---3--:R-:W-:Y:S01]  /*0100*/  IADD3 R2, PT, PT, R2, UR8, R3 ;  /* 0x0000000802027c10 */ /* 0x008fe2000fffe003 */
[----:B------:R-:W-:-:S04]  /*0110*/  VIADD R5, R7, UR8 ;  /* 0x0000000807057c36 */ /* 0x000fc80008000000 */
[----:B------:R-:W-:-:S04]  /*0120*/  IMAD R4, R5, UR14, R2 ;  /* 0x0000000e05047c24 */ /* 0x000fc8000f8e0202 */
[----:B----4-:R-:W-:-:S06]  /*0130*/  IMAD.WIDE R8, R4, 0x8, R8 ;  /* 0x0000000804087825 */ /* 0x010fcc00078e0208 */
[----:B------:R-:W2:Y:S01]  /*0140*/  LDG.E.64 R8, desc[UR18][R8.64] ;  /* 0x0000001208087981 */ /* 0x000ea2000c1e1b00 */
[----:B------:R-:W0:Y:S01]  /*0150*/  S2UR UR5, SR_CgaCtaId ;  /* 0x00000000000579c3 */ /* 0x000e220000008800 */
[----:B------:R-:W-:Y:S01]  /*0160*/  UMOV UR4, 0x400 ;  /* 0x0000040000047882 */ /* 0x000fe20000000000 */
[----:B------:R-:W-:Y:S01]  /*0170*/  IMAD R6, R0, UR12, R3 ;  /* 0x0000000c00067c24 */ /* 0x000fe2000f8e0203 */
[----:B------:R-:W-:Y:S01]  /*0180*/  UISETP.GE.AND UP0, UPT, UR8, URZ, UPT ;  /* 0x000000ff0800728c */ /* 0x000fe2000bf06270 */
[----:B------:R-:W-:Y:S01]  /*0190*/  CS2R R12, SRZ ;  /* 0x00000000000c7805 */ /* 0x000fe2000001ff00 */
[----:B0-----:R-:W-:-:S06]  /*01a0*/  ULEA UR4, UR5, UR4, 0x18 ;  /* 0x0000000405047291 */ /* 0x001fcc000f8ec0ff */
[----:B------:R-:W-:-:S05]  /*01b0*/  LEA R11, R6, UR4, 0x3 ;  /* 0x00000004060b7c11 */ /* 0x000fca000f8e18ff */
[----:B--2---:R0:W-:Y:S01]  /*01c0*/  STS.64 [R11], R8 ;  /* 0x000000080b007388 */ /* 0x0041e20000000a00 */
[----:B------:R-:W-:Y:S06]  /*01d0*/  BAR.SYNC.DEFER_BLOCKING 0x0 ;  /* 0x0000000000007b1d */ /* 0x000fec0000010000 */
[----:B------:R-:W-:Y:S05]  /*01e0*/  BRA.U !UP0, `(.L_x_0) ;  /* 0x00000011085c7547 */ /* 0x000fea000b800000 */
[----:B------:R-:W-:Y:S01]  /*01f0*/  UISETP.GE.U32.AND UP0, UPT, UR6, 0x7, UPT ;  /* 0x000000070600788c */ /* 0x000fe2000bf06070 */
[----:B------:R-:W-:Y:S02]  /*0200*/  IADD3 R6, PT, PT, RZ, -UR8, RZ ;  /* 0x80000008ff067c10 */ /* 0x000fe4000fffe0ff */
[----:B------:R-:W-:-:S06]  /*0210*/  CS2R R12, SRZ ;  /* 0x00000000000c7805 */ /* 0x000fcc000001ff00 */
[----:B------:R-:W-:Y:S05]  /*0220*/  BRA.U !UP0, `(.L_x_1) ;  /* 0x00000009083c7547 */ /* 0x000fea000b800000 */
[----:B------:R-:W-:Y:S01]  /*0230*/  VIADD R6, R0, -UR8 ;  /* 0x8000000800067c36 */ /* 0x000fe20008000000 */
[----:B------:R-:W-:Y:S01]  /*0240*/  SHF.L.U32 R19, R3, 0x3, RZ ;  /* 0x0000000303137819 */ /* 0x000fe200000006ff */
[----:B0-----:R-:W-:Y:S01]  /*0250*/  IMAD.U32 R9, RZ, RZ, UR12 ;  /* 0x0000000cff097e24 */ /* 0x001fe2000f8e00ff */
[C---:B------:R-:W-:Y:S01]  /*0260*/  IADD3 R21, PT, PT, R7.reuse, 0x3, RZ ;  /* 0x0000000307157810 */ /* 0x040fe20007ffe0ff */
[C---:B------:R-:W-:Y:S01]  /*0270*/  VIADD R11, R6.reuse, 0x4 ;  /* 0x00000004060b7836 */ /* 0x040fe20000000000 */
[C---:B------:R-:W-:Y:S01]  /*0280*/  IADD3 R13, PT, PT, R6.reuse, 0x5, RZ ;  /* 0x00000005060d7810 */ /* 0x040fe20007ffe0ff */
[C---:B------:R-:W-:Y:S01]  /*0290*/  IMAD R8, R6.reuse, UR12, R9 ;  /* 0x0000000c06087c24 */ /* 0x040fe2000f8e0209 */
[----:B------:R-:W-:Y:S01]  /*02a0*/  UIADD3 UR5, UPT, UPT, UR6, 0x1, URZ ;  /* 0x0000000106057890 */ /* 0x000fe2000fffe0ff */
[C---:B------:R-:W-:Y:S01]  /*02b0*/  VIADD R9, R6.reuse, 0x2 ;  /* 0x0000000206097836 */ /* 0x040fe20000000000 */
[----:B------:R-:W-:Y:S01]  /*02c0*/  IADD3 R23, PT, PT, R7, 0x6, RZ ;  /* 0x0000000607177810 */ /* 0x000fe20007ffe0ff */
[----:B------:R-:W-:Y:S01]  /*02d0*/  IMAD R12, R11, UR12, RZ ;  /* 0x0000000c0b0c7c24 */ /* 0x000fe2000f8e02ff */
[----:B------:R-:W-:Y:S01]  /*02e0*/  IADD3 R17, PT, PT, R7, 0x5, RZ ;  /* 0x0000000507117810 */ /* 0x000fe20007ffe0ff */
[----:B------:R-:W-:Y:S01]  /*02f0*/  IMAD R10, R9, UR12, RZ ;  /* 0x0000000c090a7c24 */ /* 0x000fe2000f8e02ff */
[----:B------:R-:W-:Y:S01]  /*0300*/  ULEA UR11, UR8, UR13, 0x1 ;  /* 0x0000000d080b7291 */ /* 0x000fe2000f8e08ff */
[----:B------:R-:W-:Y:S01]  /*0310*/  VIADD R15, R6, 0x6 ;  /* 0x00000006060f7836 */ /* 0x000fe20000000000 */
[-C--:B------:R-:W-:Y:S01]  /*0320*/  LEA R8, R8, R19.reuse, 0x3 ;  /* 0x0000001308087211 */ /* 0x080fe200078e18ff */
[--C-:B------:R-:W-:Y:S01]  /*0330*/  IMAD R9, R10, 0x8, R19.reuse ;  /* 0x000000080a097824 */ /* 0x100fe200078e0213 */
[----:B------:R-:W-:Y:S01]  /*0340*/  ULOP3.LUT UR5, UR5, 0x7ffffff8, URZ, 0xc0, !UPT ;  /* 0x7ffffff805057892 */ /* 0x000fe2000f8ec0ff */
[----:B------:R-:W-:Y:S01]  /*0350*/  IMAD R10, R12, 0x8, R19 ;  /* 0x000000080c0a7824 */ /* 0x000fe200078e0213 */
[----:B------:R-:W-:Y:S01]  /*0360*/  UIADD3 UR8, UPT, UPT, -UR8, 0x3, URZ ;  /* 0x0000000308087890 */ /* 0x000fe2000fffe1ff */
[----:B------:R-:W-:Y:S01]  /*0370*/  VIADD R16, R6, 0x7 ;  /* 0x0000000706107836 */ /* 0x000fe20000000000 */
[----:B------:R-:W-:Y:S01]  /*0380*/  USHF.L.U32 UR11, UR11, 0x3, URZ ;  /* 0x000000030b0b7899 */ /* 0x000fe200080006ff */
[----:B------:R-:W-:Y:S01]  /*0390*/  IMAD.U32 R12, RZ, RZ, UR14 ;  /* 0x0000000eff0c7e24 */ /* 0x000fe2000f8e00ff */
[----:B------:R-:W-:Y:S01]  /*03a0*/  UIADD3 UR9, UPT, UPT, -UR5, URZ, URZ ;  /* 0x000000ff05097290 */ /* 0x000fe2000fffe1ff */
[----:B------:R-:W-:Y:S01]  /*03b0*/  IMAD R14, R13, UR12, RZ ;  /* 0x0000000c0d0e7c24 */ /* 0x000fe2000f8e02ff */
[----:B------:R-:W-:Y:S01]  /*03c0*/  UMOV UR7, UR4 ;  /* 0x0000000400077c82 */ /* 0x000fe20008000000 */
[----:B------:R-:W-:Y:S01]  /*03d0*/  IMAD R18, R15, UR12, RZ ;  /* 0x0000000c0f127c24 */ /* 0x000fe2000f8e02ff */
[----:B------:R-:W-:Y:S01]  /*03e0*/  UMOV UR10, UR6 ;  /* 0x00000006000a7c82 */ /* 0x000fe20008000000 */
[----:B------:R-:W-:Y:S01]  /*03f0*/  IMAD R16, R16, UR12, RZ ;  /* 0x0000000c10107c24 */ /* 0x000fe2000f8e02ff */
[----:B------:R-:W-:Y:S01]  /*0400*/  LEA R11, R14, R19, 0x3 ;  /* 0x000000130e0b7211 */ /* 0x000fe200078e18ff */
[C---:B------:R-:W-:Y:S01]  /*0410*/  IMAD R29, R7.reuse, R12, UR14 ;  /* 0x0000000e071d7e24 */ /* 0x040fe2000f8e020c */
[----:B------:R-:W-:Y:S01]  /*0420*/  CS2R R12, SRZ ;  /* 0x00000000000c7805 */ /* 0x000fe2000001ff00 */
[C---:B------:R-:W-:Y:S01]  /*0430*/  VIADD R15, R7.reuse, 0x7 ;  /* 0x00000007070f7836 */ /* 0x040fe20000000000 */
[----:B------:R-:W0:Y:S01]  /*0440*/  LDCU UR12, c[0x0][0x390] ;  /* 0x00007200ff0c77ac */ /* 0x000e220008000800 */
[----:B------:R-:W-:-:S02]  /*0450*/  VIADD R25, R7, 0x4 ;  /* 0x0000000407197836 */ /* 0x000fc40000000000 */
[----:B------:R-:W-:Y:S02]  /*0460*/  VIADD R27, R7, 0x2 ;  /* 0x00000002071b7836 */ /* 0x000fe40000000000 */
[----:B------:R-:W-:Y:S01]  /*0470*/  IMAD R18, R18, 0x8, R19 ;  /* 0x0000000812127824 */ /* 0x000fe200078e0213 */
[----:B------:R-:W-:Y:S01]  /*0480*/  LEA R19, R16, R19, 0x3 ;  /* 0x0000001310137211 */ /* 0x000fe200078e18ff */
[--C-:B------:R-:W-:Y:S01]  /*0490*/  IMAD R26, R21, UR14, R2.reuse ;  /* 0x0000000e151a7c24 */ /* 0x100fe2000f8e0202 */
[----:B------:R-:W-:Y:S01]  /*04a0*/  IADD3 R21, PT, PT, R2, R29, RZ ;  /* 0x0000001d02157210 */ /* 0x000fe20007ffe0ff */
[--C-:B------:R-:W-:Y:S02]  /*04b0*/  IMAD R7, R7, UR14, R2.reuse ;  /* 0x0000000e07077c24 */ /* 0x100fe4000f8e0202 */
[--C-:B------:R-:W-:Y:S02]  /*04c0*/  IMAD R22, R15, UR14, R2.reuse ;  /* 0x0000000e0f167c24 */ /* 0x100fe4000f8e0202 */
[----:B------:R-:W-:-:S02]  /*04d0*/  IMAD R23, R23, UR14, R2 ;  /* 0x0000000e17177c24 */ /* 0x000fc4000f8e0202 */
[--C-:B------:R-:W-:Y:S02]  /*04e0*/  IMAD R24, R17, UR14, R2.reuse ;  /* 0x0000000e11187c24 */ /* 0x100fe4000f8e0202 */
[--C-:B------:R-:W-:Y:S02]  /*04f0*/  IMAD R25, R25, UR14, R2.reuse ;  /* 0x0000000e19197c24 */ /* 0x100fe4000f8e0202 */
[----:B0-----:R-:W-:-:S07]  /*0500*/  IMAD R20, R27, UR14, R2 ;  /* 0x0000000e1b147c24 */ /* 0x001fce000f8e0202 */
.L_x_2:
[----:B------:R-:W-:-:S04]  /*0510*/  ISETP.GE.AND P0, PT, R6, UR12, PT ;  /* 0x0000000c06007c0c */ /* 0x000fc8000bf06270 */
[----:B------:R-:W-:-:S13]  /*0520*/  ISETP.LT.OR P0, PT, R6, RZ, P0 ;  /* 0x000000ff0600720c */ /* 0x000fda0000701670 */
[----:B------:R-:W0:Y:S08]  /*0530*/  @!P0 LDC R15, c[0x0][0x39c] ;  /* 0x0000e700ff0f8b82 */ /* 0x000e300000000800 */
[----:B------:R-:W1:Y:S01]  /*0540*/  @P0 LDC.64 R16, c[0x0][0x388] ;  /* 0x0000e200ff100b82 */ /* 0x000e620000000a00 */
[----:B0-----:R-:W-:-:S04]  /*0550*/  @!P0 IMAD.IADD R14, R0, 0x1, -R15 ;  /* 0x00000001000e8824 */ /* 0x001fc800078e0a0f */
[----:B------:R-:W-:Y:S02]  /*0560*/  @!P0 IMAD R27, R14, UR12, R3 ;  /* 0x0000000c0e1b8c24 */ /* 0x000fe4000f8e0203 */
[----:B-1----:R-:W-:-:S03]  /*0570*/  @P0 IMAD.WIDE R28, R7, 0x8, R16 ;  /* 0x00000008071c0825 */ /* 0x002fc600078e0210 */
[----:B------:R-:W-:-:S05]  /*0580*/  @!P0 LEA R27, R27, UR7, 0x3 ;  /* 0x000000071b1b8c11 */ /* 0x000fca000f8e18ff */
[----:B------:R-:W0:Y:S01]  /*0590*/  @!P0 LDS.64 R14, [R27] ;  /* 0x000000001b0e8984 */ /* 0x000e220000000a00 */
[----:B------:R-:W-:-:S03]  /*05a0*/  IADD3 R16, PT, PT, R6, 0x1, RZ ;  /* 0x0000000106107810 */ /* 0x000fc60007ffe0ff */
[----:B------:R1:W0:Y:S01]  /*05b0*/  @P0 LDG.E.64 R14, desc[UR18][R28.64] ;  /* 0x000000121c0e0981 */ /* 0x000222000c1e1b00 */
[----:B------:R-:W-:-:S04]  /*05c0*/  ISETP.GE.AND P0, PT, R16, UR12, PT ;  /* 0x0000000c10007c0c */ /* 0x000fc8000bf06270 */
[----:B------:R-:W-:-:S13]  /*05d0*/  ISETP.GT.AND P0, PT, R16, -0x1, !P0 ;  /* 0xffffffff1000780c */ /* 0x000fda0004704270 */
[----:B------:R-:W1:Y:S02]  /*05e0*/  @!P0 LDC.64 R16, c[0x0][0x388] ;  /* 0x0000e200ff108b82 */ /* 0x000e640000000a00 */
[----:B-1----:R-:W-:-:S05]  /*05f0*/  @!P0 IMAD.WIDE R28, R21, 0x8, R16 ;  /* 0x00000008151c8825 */ /* 0x002fca00078e0210 */
[----:B------:R-:W2:Y:S01]  /*0600*/  @!P0 LDG.E.64 R16, desc[UR18][R28.64] ;  /* 0x000000121c108981 */ /* 0x000ea2000c1e1b00 */
[----:B------:R-:W-:-:S12]  /*0610*/  USHF.L.U32 UR4, UR10, 0x3, URZ ;  /* 0x000000030a047899 */ /* 0x000fd800080006ff */
[----:B------:R-:W0:Y:S02]  /*0620*/  LDCU.64 UR16, c[0x3][UR4] ;  /* 0x00c00000041077ac */ /* 0x000e240008000a00 */
[----:B0-----:R-:W-:Y:S01]  /*0630*/  DFMA R14, R14, UR16, R12 ;  /* 0x000000100e0e7c2b */ /* 0x001fe2000800000c */
[----:B------:R-:W-:-:S05]  /*0640*/  VIADD R12, R6, 0x2 ;  /* 0x00000002060c7836 */ /* 0x000fca0000000000 */
[----:B------:R-:W-:-:S04]  /*0650*/  ISETP.GE.AND P1, PT, R12, UR12, PT ;  /* 0x0000000c0c007c0c */ /* 0x000fc8000bf26270 */
[----:B------:R-:W-:-:S13]  /*0660*/  ISETP.GT.AND P1, PT, R12, -0x1, !P1 ;  /* 0xffffffff0c00780c */ /* 0x000fda0004f24270 */
[----:B------:R-:W0:Y:S01]  /*0670*/  @!P1 LDC.64 R12, c[0x0][0x388] ;  /* 0x0000e200ff0c9b82 */ /* 0x000e220000000a00 */
[----:B------:R-:W2:Y:S01]  /*0680*/  LDCU.64 UR16, c[0x3][UR4+-0x8] ;  /* 0x00ffff00041077ac */ /* 0x000ea20008000a00 */
[----:B------:R-:W2:Y:S01]  /*0690*/  @P0 LDS.64 R16, [R8+UR7] ;  /* 0x0000000708100984 */ /* 0x000ea20008000a00 */
[----:B0-----:R-:W-:-:S06]  /*06a0*/  @!P1 IMAD.WIDE R12, R20, 0x8, R12 ;  /* 0x00000008140c9825 */ /* 0x001fcc00078e020c */
[----:B------:R-:W3:Y:S01]  /*06b0*/  @!P1 LDG.E.64 R12, desc[UR18][R12.64] ;  /* 0x000000120c0c9981 */ /* 0x000ee2000c1e1b00 */
[----:B--2---:R-:W-:Y:S01]  /*06c0*/  DFMA R16, R16, UR16, R14 ;  /* 0x0000001010107c2b */ /* 0x004fe2000800000e */
[----:B------:R-:W-:-:S04]  /*06d0*/  IADD3 R14, PT, PT, R6, 0x3, RZ ;  /* 0x00000003060e7810 */ /* 0x000fc80007ffe0ff */
[----:B------:R-:W-:-:S04]  /*06e0*/  ISETP.GE.AND P0, PT, R14, UR12, PT ;  /* 0x0000000c0e007c0c */ /* 0x000fc8000bf06270 */
[----:B------:R-:W-:-:S13]  /*06f0*/  ISETP.GT.AND P0, PT, R14, -0x1, !P0 ;  /* 0xffffffff0e00780c */ /* 0x000fda0004704270 */
[----:B------:R-:W0:Y:S02]  /*0700*/  @!P0 LDC.64 R14, c[0x0][0x388] ;  /* 0x0000e200ff0e8b82 */ /* 0x000e240000000a00 */
[----:B0-----:R-:W-:-:S05]  /*0710*/  @!P0 IMAD.WIDE R28, R26, 0x8, R14 ;  /* 0x000000081a1c8825 */ /* 0x001fca00078e020e */
[----:B------:R-:W2:Y:S01]  /*0720*/  @!P0 LDG.E.64 R14, desc[UR18][R28.64] ;  /* 0x000000121c0e8981 */ /* 0x000ea2000c1e1b00 */
[----:B------:R-:W3:Y:S03]  /*0730*/  LDCU.64 UR16, c[0x3][UR4+-0x10] ;  /* 0x00fffe00041077ac */ /* 0x000ee60008000a00 */
[----:B------:R-:W3:Y:S02]  /*0740*/  @P1 LDS.64 R12, [R9+UR7] ;  /* 0x00000007090c1984 */ /* 0x000ee40008000a00 */
[----:B---3--:R-:W-:Y:S01]  /*0750*/  DFMA R12, R12, UR16, R16 ;  /* 0x000000100c0c7c2b */ /* 0x008fe20008000010 */
[----:B------:R-:W2:Y:S01]  /*0760*/  LDCU.64 UR16, c[0x3][UR4+-0x18] ;  /* 0x00fffd00041077ac */ /* 0x000ea20008000a00 */
[----:B------:R-:W0:Y:S02]  /*0770*/  @P0 LDC R17, c[0x0][0x39c] ;  /* 0x0000e700ff110b82 */ /* 0x000e240000000800 */
[----:B0-----:R-:W-:-:S05]  /*0780*/  @P0 IADD3 R16, PT, PT, R0, 0x3, -R17 ;  /* 0x0000000300100810 */ /* 0x001fca0007ffe811 */
[----:B------:R-:W-:-:S05]  /*0790*/  @P0 IMAD R16, R16, UR12, R3 ;  /* 0x0000000c10100c24 */ /* 0x000fca000f8e0203 */
[----:B------:R-:W-:Y:S01]  /*07a0*/  @P0 LEA R27, R16, UR7, 0x3 ;  /* 0x00000007101b0c11 */ /* 0x000fe2000f8e18ff */
[----:B------:R-:W-:-:S04]  /*07b0*/  VIADD R16, R6, 0x4 ;  /* 0x0000000406107836 */ /* 0x000fc80000000000 */
[----:B------:R-:W2:Y:S01]  /*07c0*/  @P0 LDS.64 R14, [R27] ;  /* 0x000000001b0e0984 */ /* 0x000ea20000000a00 */
[----:B------:R-:W-:-:S04]  /*07d0*/  ISETP.GE.AND P0, PT, R16, UR12, PT ;  /* 0x0000000c10007c0c */ /* 0x000fc8000bf06270 */
[----:B------:R-:W-:-:S13]  /*07e0*/  ISETP.GT.AND P0, PT, R16, -0x1, !P0 ;  /* 0xffffffff1000780c */ /* 0x000fda0004704270 */
[----:B------:R-:W0:Y:S01]  /*07f0*/  @!P0 LDC.64 R16, c[0x0][0x388] ;  /* 0x0000e200ff108b82 */ /* 0x000e220000000a00 */
[----:B--2---:R-:W-:Y:S01]  /*0800*/  DFMA R14, R14, UR16, R12 ;  /* 0x000000100e0e7c2b */ /* 0x004fe2000800000c */
[----:B------:R-:W-:Y:S01]  /*0810*/  IADD3 R12, PT, PT, R6, 0x5, RZ ;  /* 0x00000005060c7810 */ /* 0x000fe20007ffe0ff */
[----:B0-----:R-:W-:-:S03]  /*0820*/  @!P0 IMAD.WIDE R16, R25, 0x8, R16 ;  /* 0x0000000819108825 */ /* 0x001fc600078e0210 */
[----:B------:R-:W-:-:S03]  /*0830*/  ISETP.GE.AND P1, PT, R12, UR12, PT ;  /* 0x0000000c0c007c0c */ /* 0x000fc6000bf26270 */
[----:B------:R-:W2:Y:S01]  /*0840*/  @!P0 LDG.E.64 R16, desc[UR18][R16.64] ;  /* 0x0000001210108981 */ /* 0x000ea2000c1e1b00 */
[----:B------:R-:W-:-:S13]  /*0850*/  ISETP.GT.AND P1, PT, R12, -0x1, !P1 ;  /* 0xffffffff0c00780c */ /* 0x000fda0004f24270 */
[----:B------:R-:W0:Y:S02]  /*0860*/  @!P1 LDC.64 R12, c[0x0][0x388] ;  /* 0x0000e200ff0c9b82 */ /* 0x000e240000000a00 */
[----:B0-----:R-:W-:-:S05]  /*0870*/  @!P1 IMAD.WIDE R28, R24, 0x8, R12 ;  /* 0x00000008181c9825 */ /* 0x001fca00078e020c */
[----:B------:R-:W3:Y:S01]  /*0880*/  @!P1 LDG.E.64 R12, desc[UR18][R28.64] ;  /* 0x000000121c0c9981 */ /* 0x000ee2000c1e1b00 */
[----:B------:R-:W2:Y:S01]  /*0890*/  LDCU.64 UR16, c[0x3][UR4+-0x20] ;  /* 0x00fffc00041077ac */ /* 0x000ea20008000a00 */
[----:B------:R-:W-:Y:S02]  /*08a0*/  VIADD R27, R6, 0x6 ;  /* 0x00000006061b7836 */ /* 0x000fe40000000000 */
[----:B------:R-:W2:Y:S03]  /*08b0*/  @P0 LDS.64 R16, [R10+UR7] ;  /* 0x000000070a100984 */ /* 0x000ea60008000a00 */
[----:B------:R-:W-:-:S04]  /*08c0*/  ISETP.GE.AND P0, PT, R27, UR12, PT ;  /* 0x0000000c1b007c0c */ /* 0x000fc8000bf06270 */
[----:B------:R-:W-:Y:S01]  /*08d0*/  ISETP.GT.AND P0, PT, R27, -0x1, !P0 ;  /* 0xffffffff1b00780c */ /* 0x000fe20004704270 */
[----:B------:R-:W3:Y:S01]  /*08e0*/  @P1 LDS.64 R12, [R11+UR7] ;  /* 0x000000070b0c1984 */ /* 0x000ee20008000a00 */
[----:B--2---:R-:W-:Y:S01]  /*08f0*/  DFMA R14, R16, UR16, R14 ;  /* 0x00000010100e7c2b */ /* 0x004fe2000800000e */
[----:B------:R-:W3:Y:S01]  /*0900*/  LDCU.64 UR16, c[0x3][UR4+-0x28] ;  /* 0x00fffb00041077ac */ /* 0x000ee20008000a00 */
[----:B------:R-:W-:-:S04]  /*0910*/  IADD3 R16, PT, PT, R6, 0x7, RZ ;  /* 0x0000000706107810 */ /* 0x000fc80007ffe0ff */
[----:B------:R-:W-:-:S04]  /*0920*/  ISETP.GE.AND P1, PT, R16, UR12, PT ;  /* 0x0000000c10007c0c */ /* 0x000fc8000bf26270 */
[----:B------:R-:W-:Y:S01]  /*0930*/  ISETP.GT.AND P1, PT, R16, -0x1, !P1 ;  /* 0xffffffff1000780c */ /* 0x000fe20004f24270 */
[----:B---3--:R-:W-:Y:S01]  /*0940*/  DFMA R16, R12, UR16, R14 ;  /* 0x000000100c107c2b */ /* 0x008fe2000800000e */
[----:B------:R-:W0:Y:S11]  /*0950*/  @!P0 LDC.64 R14, c[0x0][0x388] ;  /* 0x0000e200ff0e8b82 */ /* 0x000e360000000a00 */
[----:B------:R-:W1:Y:S01]  /*0960*/  @!P1 LDC.64 R12, c[0x0][0x388] ;  /* 0x0000e200ff0c9b82 */ /* 0x000e620000000a00 */
[----:B0-----:R-:W-:-:S06]  /*0970*/  @!P0 IMAD.WIDE R14, R23, 0x8, R14 ;  /* 0x00000008170e8825 */ /* 0x001fcc00078e020e */
[----:B------:R-:W2:Y:S01]  /*0980*/  @!P0 LDG.E.64 R14, desc[UR18][R14.64] ;  /* 0x000000120e0e8981 */ /* 0x000ea2000c1e1b00 */
[----:B-1----:R-:W-:-:S05]  /*0990*/  @!P1 IMAD.WIDE R28, R22, 0x8, R12 ;  /* 0x00000008161c9825 */ /* 0x002fca00078e020c */
[----:B------:R-:W3:Y:S01]  /*09a0*/  @!P1 LDG.E.64 R12, desc[UR18][R28.64] ;  /* 0x000000121c0c9981 */ /* 0x000ee2000c1e1b00 */
[----:B------:R-:W2:Y:S01]  /*09b0*/  LDCU.64 UR16, c[0x3][UR4+-0x30] ;  /* 0x00fffa00041077ac */ /* 0x000ea20008000a00 */
[----:B------:R-:W3:Y:S01]  /*09c0*/  LDCU.64 UR4, c[0x3][UR4+-0x38] ;  /* 0x00fff900040477ac */ /* 0x000ee20008000a00 */
[----:B------:R-:W-:-:S04]  /*09d0*/  UIADD3 UR9, UPT, UPT, UR9, 0x8, URZ ;  /* 0x0000000809097890 */ /* 0x000fc8000fffe0ff */
[----:B------:R-:W-:Y:S01]  /*09e0*/  UISETP.NE.AND UP0, UPT, UR9, URZ, UPT ;  /* 0x000000ff0900728c */ /* 0x000fe2000bf05270 */
[----:B------:R-:W-:Y:S01]  /*09f0*/  VIADD R6, R6, 0x8 ;  /* 0x0000000806067836 */ /* 0x000fe20000000000 */
[----:B------:R-:W-:Y:S01]  /*0a00*/  IADD3 R7, PT, PT, R7, UR11, RZ ;  /* 0x0000000b07077c10 */ /* 0x000fe2000fffe0ff */
[----:B------:R-:W-:Y:S01]  /*0a10*/  VIADD R21, R21, UR11 ;  /* 0x0000000b15157c36 */ /* 0x000fe20008000000 */
[----:B------:R-:W-:Y:S01]  /*0a20*/  IADD3 R20, PT, PT, R20, UR11, RZ ;  /* 0x0000000b14147c10 */ /* 0x000fe2000fffe0ff */
[----:B------:R-:W-:Y:S01]  /*0a30*/  VIADD R26, R26, UR11 ;  /* 0x0000000b1a1a7c36 */ /* 0x000fe20008000000 */
[----:B------:R-:W-:Y:S01]  /*0a40*/  IADD3 R25, PT, PT, R25, UR11, RZ ;  /* 0x0000000b19197c10 */ /* 0x000fe2000fffe0ff */
[----:B------:R-:W-:Y:S01]  /*0a50*/  VIADD R24, R24, UR11 ;  /* 0x0000000b18187c36 */ /* 0x000fe20008000000 */
[----:B------:R-:W-:Y:S01]  /*0a60*/  IADD3 R23, PT, PT, R23, UR11, RZ ;  /* 0x0000000b17177c10 */ /* 0x000fe2000fffe0ff */
[----:B------:R-:W-:Y:S01]  /*0a70*/  VIADD R22, R22, UR11 ;  /* 0x0000000b16167c36 */ /* 0x000fe20008000000 */
[----:B------:R-:W-:-:S02]  /*0a80*/  UIADD3 UR8, UPT, UPT, UR8, 0x8, URZ ;  /* 0x0000000808087890 */ /* 0x000fc4000fffe0ff */
[----:B------:R-:W-:Y:S01]  /*0a90*/  UIADD3 UR10, UPT, UPT, UR10, -0x8, URZ ;  /* 0xfffffff80a0a7890 */ /* 0x000fe2000fffe0ff */
[----:B------:R-:W2:Y:S04]  /*0aa0*/  @P0 LDS.64 R14, [R18+UR7] ;  /* 0x00000007120e0984 */ /* 0x000ea80008000a00 */
[----:B------:R-:W3:Y:S01]  /*0ab0*/  @P1 LDS.64 R12, [R19+UR7] ;  /* 0x00000007130c1984 */ /* 0x000ee20008000a00 */
[----:B------:R-:W-:Y:S01]  /*0ac0*/  ULEA UR7, UR12, UR7, 0x6 ;  /* 0x000000070c077291 */ /* 0x000fe2000f8e30ff */
[----:B--2---:R-:W-:-:S08]  /*0ad0*/  DFMA R16, R14, UR16, R16 ;  /* 0x000000100e107c2b */ /* 0x004fd00008000010 */
[----:B---3--:R-:W-:Y:S01]  /*0ae0*/  DFMA R12, R12, UR4, R16 ;  /* 0x000000040c0c7c2b */ /* 0x008fe20008000010 */
[----:B------:R-:W-:Y:S10]  /*0af0*/  BRA.U UP0, `(.L_x_2) ;  /* 0xfffffff900847547 */ /* 0x000ff4000b83ffff */
[----:B------:R-:W-:-:S06]  /*0b00*/  UIADD3 UR8, UPT, UPT, UR8, -0x3, URZ ;  /* 0xfffffffd08087890 */ /* 0x000fcc000fffe0ff */
[----:B------:R-:W-:-:S07]  /*0b10*/  MOV R6, UR8 ;  /* 0x0000000800067c02 */ /* 0x000fce0008000f00 */
.L_x_1:
[----:B------:R-:W1:Y:S01]  /*0b20*/  LDCU UR5, c[0x0][0x39c] ;  /* 0x00007380ff0577ac */ /* 0x000e620008000800 */
[----:B------:R-:W-:-:S04]  /*0b30*/  ULOP3.LUT UR6, UR6, 0x6, URZ, 0xc0, !UPT ;  /* 0x0000000606067892 */ /* 0x000fc8000f8ec0ff */
[----:B------:R-:W-:Y:S02]  /*0b40*/  UISETP.GE.U32.AND UP0, UPT, UR6, 0x3, UPT ;  /* 0x000000030600788c */ /* 0x000fe4000bf06070 */
[----:B-1----:R-:W-:-:S04]  /*0b50*/  ULOP3.LUT UR4, UR5, 0x1, URZ, 0xc0, !UPT ;  /* 0x0000000105047892 */ /* 0x002fc8000f8ec0ff */
[----:B------:R-:W-:-:S03]  /*0b60*/  UISETP.NE.U32.AND UP1, UPT, UR4, 0x1, UPT ;  /* 0x000000010400788c */ /* 0x000fc6000bf25070 */
[----:B------:R-:W-:Y:S08]  /*0b70*/  BRA.U !UP0, `(.L_x_3) ;  /* 0x0000000508187547 */ /* 0x000ff0000b800000 */
[----:B------:R-:W-:Y:S01]  /*0b80*/  IMAD.IADD R24, R6, 0x1, R0 ;  /* 0x0000000106187824 */ /* 0x000fe200078e0200 */
[----:B------:R-:W-:Y:S01]  /*0b90*/  MOV R20, UR14 ;  /* 0x0000000e00147c02 */ /* 0x000fe20008000f00 */
[----:B------:R-:W1:Y:S02]  /*0ba0*/  LDCU UR4, c[0x0][0x39c] ;  /* 0x00007380ff0477ac */ /* 0x000e640008000800 */
[C---:B------:R-:W-:Y:S01]  /*0bb0*/  VIADD R14, R24.reuse, 0x2 ;  /* 0x00000002180e7836 */ /* 0x040fe20000000000 */
[C---:B------:R-:W-:Y:S02]  /*0bc0*/  ISETP.GE.AND P0, PT, R24.reuse, UR12, PT ;  /* 0x0000000c18007c0c */ /* 0x040fe4000bf06270 */
[C---:B------:R-:W-:Y:S02]  /*0bd0*/  IADD3 R10, PT, PT, R24.reuse, 0x1, RZ ;  /* 0x00000001180a7810 */ /* 0x040fe40007ffe0ff */
[----:B------:R-:W-:Y:S02]  /*0be0*/  ISETP.GT.AND P0, PT, R24, -0x1, !P0 ;  /* 0xffffffff1800780c */ /* 0x000fe40004704270 */
[----:B------:R-:W-:-:S02]  /*0bf0*/  ISETP.GE.AND P1, PT, R10, UR12, PT ;  /* 0x0000000c0a007c0c */ /* 0x000fc4000bf26270 */
[----:B------:R-:W-:Y:S02]  /*0c00*/  ISETP.GE.AND P2, PT, R14, UR12, PT ;  /* 0x0000000c0e007c0c */ /* 0x000fe4000bf46270 */
[----:B------:R-:W-:Y:S02]  /*0c10*/  ISETP.GT.AND P1, PT, R10, -0x1, !P1 ;  /* 0xffffffff0a00780c */ /* 0x000fe40004f24270 */
[----:B0-----:R-:W-:Y:S02]  /*0c20*/  IADD3 R8, PT, PT, R24, 0x3, RZ ;  /* 0x0000000318087810 */ /* 0x001fe40007ffe0ff */
[----:B------:R-:W-:Y:S02]  /*0c30*/  ISETP.GT.AND P2, PT, R14, -0x1, !P2 ;  /* 0xffffffff0e00780c */ /* 0x000fe40005744270 */
[----:B------:R-:W-:Y:S01]  /*0c40*/  ISETP.GE.AND P3, PT, R8, UR12, PT ;  /* 0x0000000c08007c0c */ /* 0x000fe2000bf66270 */
[----:B------:R-:W0:Y:S01]  /*0c50*/  @!P0 LDC.64 R16, c[0x0][0x388] ;  /* 0x0000e200ff108b82 */ /* 0x000e220000000a00 */
[----:B------:R-:W-:-:S02]  /*0c60*/  @!P0 IMAD.IADD R7, R5, 0x1, R6 ;  /* 0x0000000105078824 */ /* 0x000fc400078e0206 */
[----:B------:R-:W-:Y:S02]  /*0c70*/  ISETP.GT.AND P3, PT, R8, -0x1, !P3 ;  /* 0xffffffff0800780c */ /* 0x000fe40005f64270 */
[----:B------:R-:W-:Y:S02]  /*0c80*/  @!P0 IMAD R7, R7, UR14, R2 ;  /* 0x0000000e07078c24 */ /* 0x000fe4000f8e0202 */
[----:B------:R-:W-:Y:S01]  /*0c90*/  @!P1 IMAD.IADD R9, R5, 0x1, R6 ;  /* 0x0000000105099824 */ /* 0x000fe200078e0206 */
[----:B------:R-:W2:Y:S03]  /*0ca0*/  @!P1 LDC.64 R18, c[0x0][0x388] ;  /* 0x0000e200ff129b82 */ /* 0x000ea60000000a00 */
[----:B------:R-:W-:-:S05]  /*0cb0*/  @!P1 IMAD R9, R9, R20, UR14 ;  /* 0x0000000e09099e24 */ /* 0x000fca000f8e0214 */
[----:B------:R-:W3:Y:S01]  /*0cc0*/  @!P2 LDC.64 R22, c[0x0][0x388] ;  /* 0x0000e200ff16ab82 */ /* 0x000ee20000000a00 */
[----:B------:R-:W-:Y:S01]  /*0cd0*/  @!P1 IADD3 R9, PT, PT, R2, R9, RZ ;  /* 0x0000000902099210 */ /* 0x000fe20007ffe0ff */
[----:B0-----:R-:W-:-:S06]  /*0ce0*/  @!P0 IMAD.WIDE R16, R7, 0x8, R16 ;  /* 0x0000000807108825 */ /* 0x001fcc00078e0210 */
[----:B------:R-:W0:Y:S01]  /*0cf0*/  @!P3 LDC.64 R20, c[0x0][0x388] ;  /* 0x0000e200ff14bb82 */ /* 0x000e220000000a00 */
[C---:B------:R-:W-:Y:S01]  /*0d00*/  @!P2 IADD3 R7, PT, PT, R6.reuse, 0x2, R5 ;  /* 0x000000020607a810 */ /* 0x040fe20007ffe005 */
[----:B------:R-:W4:Y:S04]  /*0d10*/  @!P0 LDG.E.64 R16, desc[UR18][R16.64] ;  /* 0x0000001210108981 */ /* 0x000f28000c1e1b00 */
[----:B------:R-:W-:Y:S02]  /*0d20*/  @!P2 IMAD R7, R7, UR14, R2 ;  /* 0x0000000e0707ac24 */ /* 0x000fe4000f8e0202 */
[----:B--2---:R-:W-:Y:S01]  /*0d30*/  @!P1 IMAD.WIDE R18, R9, 0x8, R18 ;  /* 0x0000000809129825 */ /* 0x004fe200078e0212 */
[----:B------:R-:W-:-:S05]  /*0d40*/  @!P3 IADD3 R9, PT, PT, R6, 0x3, R5 ;  /* 0x000000030609b810 */ /* 0x000fca0007ffe005 */
[----:B------:R-:W2:Y:S01]  /*0d50*/  @!P1 LDG.E.64 R18, desc[UR18][R18.64] ;  /* 0x0000001212129981 */ /* 0x000ea2000c1e1b00 */
[----:B---3--:R-:W-:-:S04]  /*0d60*/  @!P2 IMAD.WIDE R22, R7, 0x8, R22 ;  /* 0x000000080716a825 */ /* 0x008fc800078e0216 */
[----:B------:R-:W-:Y:S02]  /*0d70*/  @!P3 IMAD R9, R9, UR14, R2 ;  /* 0x0000000e0909bc24 */ /* 0x000fe4000f8e0202 */
[----:B------:R-:W3:Y:S02]  /*0d80*/  @!P2 LDG.E.64 R22, desc[UR18][R22.64] ;  /* 0x000000121616a981 */ /* 0x000ee4000c1e1b00 */
[----:B0-----:R-:W-:-:S06]  /*0d90*/  @!P3 IMAD.WIDE R20, R9, 0x8, R20 ;  /* 0x000000080914b825 */ /* 0x001fcc00078e0214 */
[----:B------:R-:W5:Y:S01]  /*0da0*/  @!P3 LDG.E.64 R20, desc[UR18][R20.64] ;  /* 0x000000121414b981 */ /* 0x000f62000c1e1b00 */
[----:B------:R-:W-:Y:S01]  /*0db0*/  @P0 MOV R11, 0x400 ;  /* 0x00000400000b0802 */ /* 0x000fe20000000f00 */
[--C-:B------:R-:W-:Y:S01]  /*0dc0*/  @P0 IMAD R24, R24, UR12, R3.reuse ;  /* 0x0000000c18180c24 */ /* 0x100fe2000f8e0203 */
[----:B------:R-:W-:Y:S01]  /*0dd0*/  @P1 MOV R15, 0x400 ;  /* 0x00000400000f1802 */ /* 0x000fe20000000f00 */
[----:B------:R-:W0:Y:S01]  /*0de0*/  @P0 S2R R26, SR_CgaCtaId ;  /* 0x00000000001a0919 */ /* 0x000e220000008800 */
[--C-:B------:R-:W-:Y:S02]  /*0df0*/  @P1 IMAD R10, R10, UR12, R3.reuse ;  /* 0x0000000c0a0a1c24 */ /* 0x100fe4000f8e0203 */
[--C-:B------:R-:W-:Y:S01]  /*0e00*/  @P2 IMAD R14, R14, UR12, R3.reuse ;  /* 0x0000000c0e0e2c24 */ /* 0x100fe2000f8e0203 */
[----:B------:R-:W1:Y:S01]  /*0e10*/  @P1 S2R R28, SR_CgaCtaId ;  /* 0x00000000001c1919 */ /* 0x000e620000008800 */
[----:B------:R-:W-:Y:S01]  /*0e20*/  @P3 IMAD R8, R8, UR12, R3 ;  /* 0x0000000c08083c24 */ /* 0x000fe2000f8e0203 */
[----:B------:R-:W1:Y:S01]  /*0e30*/  @P2 S2R R9, SR_CgaCtaId ;  /* 0x0000000000092919 */ /* 0x000e620000008800 */
[----:B------:R-:W1:Y:S01]  /*0e40*/  @P3 S2R R7, SR_CgaCtaId ;  /* 0x0000000000073919 */ /* 0x000e620000008800 */
[----:B0-----:R-:W-:-:S02]  /*0e50*/  @P0 LEA R11, R26, R11, 0x18 ;  /* 0x0000000b1a0b0211 */ /* 0x001fc400078ec0ff */
[----:B-1----:R-:W-:-:S03]  /*0e60*/  @P1 LEA R15, R28, R15, 0x18 ;  /* 0x0000000f1c0f1211 */ /* 0x002fc600078ec0ff */
[----:B------:R-:W-:Y:S01]  /*0e70*/  @P0 IMAD R11, R24, 0x8, R11 ;  /* 0x00000008180b0824 */ /* 0x000fe200078e020b */
[----:B------:R-:W-:Y:S02]  /*0e80*/  @P2 MOV R24, 0x400 ;  /* 0x0000040000182802 */ /* 0x000fe40000000f00 */
[----:B------:R-:W-:Y:S02]  /*0e90*/  @P1 LEA R25, R10, R15, 0x3 ;  /* 0x0000000f0a191211 */ /* 0x000fe400078e18ff */
[----:B------:R-:W-:Y:S02]  /*0ea0*/  @P2 LEA R9, R9, R24, 0x18 ;  /* 0x0000001809092211 */ /* 0x000fe400078ec0ff */
[----:B------:R-:W-:Y:S02]  /*0eb0*/  IADD3 R24, PT, PT, -R6, UR4, RZ ;  /* 0x0000000406187c10 */ /* 0x000fe4000fffe1ff */
[----:B------:R-:W-:Y:S01]  /*0ec0*/  @P3 MOV R10, 0x400 ;  /* 0x00000400000a3802 */ /* 0x000fe20000000f00 */
[----:B------:R-:W-:Y:S01]  /*0ed0*/  @P2 IMAD R26, R14, 0x8, R9 ;  /* 0x000000080e1a2824 */ /* 0x000fe200078e0209 */
[----:B------:R-:W-:-:S02]  /*0ee0*/  SHF.L.U32 R24, R24, 0x3, RZ ;  /* 0x0000000318187819 */ /* 0x000fc400000006ff */
[----:B------:R-:W-:Y:S02]  /*0ef0*/  @P3 LEA R7, R7, R10, 0x18 ;  /* 0x0000000a07073211 */ /* 0x000fe400078ec0ff */
[----:B------:R-:W4:Y:S01]  /*0f00*/  LDC.64 R14, c[0x3][R24] ;  /* 0x00c00000180e7b82 */ /* 0x000f220000000a00 */
[----:B------:R-:W-:Y:S02]  /*0f10*/  IADD3 R6, PT, PT, R6, 0x4, RZ ;  /* 0x0000000406067810 */ /* 0x000fe40007ffe0ff */
[----:B------:R-:W-:-:S05]  /*0f20*/  @P3 IMAD R7, R8, 0x8, R7 ;  /* 0x0000000808073824 */ /* 0x000fca00078e0207 */
[----:B------:R-:W3:Y:S01]  /*0f30*/  LDC.64 R8, c[0x3][R24+-0x10] ;  /* 0x00fffc0018087b82 */ /* 0x000ee20000000a00 */
[----:B------:R0:W4:Y:S07]  /*0f40*/  @P0 LDS.64 R16, [R11] ;  /* 0x000000000b100984 */ /* 0x00012e0000000a00 */
[----:B0-----:R-:W2:Y:S01]  /*0f50*/  LDC.64 R10, c[0x3][R24+-0x8] ;  /* 0x00fffe00180a7b82 */ /* 0x001ea20000000a00 */
[----:B------:R-:W2:Y:S04]  /*0f60*/  @P1 LDS.64 R18, [R25] ;  /* 0x0000000019121984 */ /* 0x000ea80000000a00 */
[----:B------:R-:W3:Y:S04]  /*0f70*/  @P2 LDS.64 R22, [R26] ;  /* 0x000000001a162984 */ /* 0x000ee80000000a00 */
[----:B------:R-:W5:Y:S01]  /*0f80*/  @P3 LDS.64 R20, [R7] ;  /* 0x0000000007143984 */ /* 0x000f620000000a00 */
[----:B----4-:R-:W-:Y:S01]  /*0f90*/  DFMA R14, R14, R16, R12 ;  /* 0x000000100e0e722b */ /* 0x010fe2000000000c */
[----:B------:R-:W5:Y:S07]  /*0fa0*/  LDC.64 R12, c[0x3][R24+-0x18] ;  /* 0x00fffa00180c7b82 */ /* 0x000f6e0000000a00 */
[----:B--2---:R-:W-:-:S08]  /*0fb0*/  DFMA R10, R10, R18, R14 ;  /* 0x000000120a0a722b */ /* 0x004fd0000000000e */
[----:B---3--:R-:W-:-:S08]  /*0fc0*/  DFMA R8, R8, R22, R10 ;  /* 0x000000160808722b */ /* 0x008fd0000000000a */
[----:B-----5:R-:W-:-:S11]  /*0fd0*/  DFMA R12, R12, R20, R8 ;  /* 0x000000140c0c722b */ /* 0x020fd60000000008 */
.L_x_3:
[----:B------:R-:W-:Y:S05]  /*0fe0*/  BRA.U UP1, `(.L_x_4) ;  /* 0x0000000101947547 */ /* 0x000fea000b800000 */
[----:B------:R-:W-:Y:S01]  /*0ff0*/  IMAD.IADD R16, R6, 0x1, R0 ;  /* 0x0000000106107824 */ /* 0x000fe200078e0200 */
[----:B------:R-:W-:-:S04]  /*1000*/  MOV R18, UR14 ;  /* 0x0000000e00127c02 */ /* 0x000fc80008000f00 */
[C---:B------:R-:W-:Y:S02]  /*1010*/  ISETP.GE.AND P0, PT, R16.reuse, UR12, PT ;  /* 0x0000000c10007c0c */ /* 0x040fe4000bf06270 */
[C---:B------:R-:W-:Y:S02]  /*1020*/  IADD3 R14, PT, PT, R16.reuse, 0x1, RZ ;  /* 0x00000001100e7810 */ /* 0x040fe40007ffe0ff */
[----:B------:R-:W-:Y:S02]  /*1030*/  ISETP.GT.AND P0, PT, R16, -0x1, !P0 ;  /* 0xffffffff1000780c */ /* 0x000fe40004704270 */
[----:B------:R-:W-:-:S04]  /*1040*/  ISETP.GE.AND P1, PT, R14, UR12, PT ;  /* 0x0000000c0e007c0c */ /* 0x000fc8000bf26270 */
[----:B------:R-:W-:-:S07]  /*1050*/  ISETP.GT.AND P1, PT, R14, -0x1, !P1 ;  /* 0xffffffff0e00780c */ /* 0x000fce0004f24270 */
[----:B0-----:R-:W0:Y:S01]  /*1060*/  @!P0 LDC.64 R8, c[0x0][0x388] ;  /* 0x0000e200ff088b82 */ /* 0x001e220000000a00 */
[----:B------:R-:W-:-:S04]  /*1070*/  @!P0 IMAD.IADD R7, R5, 0x1, R6 ;  /* 0x0000000105078824 */ /* 0x000fc800078e0206 */
[----:B------:R-:W-:Y:S02]  /*1080*/  @!P0 IMAD R7, R7, UR14, R2 ;  /* 0x0000000e07078c24 */ /* 0x000fe4000f8e0202 */
[----:B------:R-:W-:Y:S01]  /*1090*/  @!P1 IMAD.IADD R15, R5, 0x1, R6 ;  /* 0x00000001050f9824 */ /* 0x000fe200078e0206 */
[----:B------:R-:W1:Y:S03]  /*10a0*/  @!P1 LDC.64 R10, c[0x0][0x388] ;  /* 0x0000e200ff0a9b82 */ /* 0x000e660000000a00 */
[----:B------:R-:W-:-:S05]  /*10b0*/  @!P1 IMAD R15, R15, R18, UR14 ;  /* 0x0000000e0f0f9e24 */ /* 0x000fca000f8e0212 */
[----:B------:R-:W-:Y:S01]  /*10c0*/  @!P1 IADD3 R15, PT, PT, R2, R15, RZ ;  /* 0x0000000f020f9210 */ /* 0x000fe20007ffe0ff */
[----:B0-----:R-:W-:-:S06]  /*10d0*/  @!P0 IMAD.WIDE R8, R7, 0x8, R8 ;  /* 0x0000000807088825 */ /* 0x001fcc00078e0208 */
[----:B------:R-:W2:Y:S01]  /*10e0*/  @!P0 LDG.E.64 R8, desc[UR18][R8.64] ;  /* 0x0000001208088981 */ /* 0x000ea2000c1e1b00 */
[----:B-1----:R-:W-:-:S06]  /*10f0*/  @!P1 IMAD.WIDE R10, R15, 0x8, R10 ;  /* 0x000000080f0a9825 */ /* 0x002fcc00078e020a */
[----:B------:R-:W3:Y:S01]  /*1100*/  @!P1 LDG.E.64 R10, desc[UR18][R10.64] ;  /* 0x000000120a0a9981 */ /* 0x000ee2000c1e1b00 */
[----:B------:R-:W-:Y:S01]  /*1110*/  @P0 MOV R7, 0x400 ;  /* 0x0000040000070802 */ /* 0x000fe20000000f00 */
[--C-:B------:R-:W-:Y:S01]  /*1120*/  @P0 IMAD R16, R16, UR12, R3.reuse ;  /* 0x0000000c10100c24 */ /* 0x100fe2000f8e0203 */
[----:B------:R-:W-:Y:S01]  /*1130*/  @P1 MOV R15, 0x400 ;  /* 0x00000400000f1802 */ /* 0x000fe20000000f00 */
[----:B------:R-:W0:Y:S01]  /*1140*/  @P0 S2R R18, SR_CgaCtaId ;  /* 0x0000000000120919 */ /* 0x000e220000008800 */
[----:B------:R-:W-:Y:S01]  /*1150*/  @P1 IMAD R14, R14, UR12, R3 ;  /* 0x0000000c0e0e1c24 */ /* 0x000fe2000f8e0203 */
[----:B------:R-:W1:Y:S01]  /*1160*/  @P1 S2R R20, SR_CgaCtaId ;  /* 0x0000000000141919 */ /* 0x000e620000008800 */
[----:B0-----:R-:W-:Y:S02]  /*1170*/  @P0 LEA R7, R18, R7, 0x18 ;  /* 0x0000000712070211 */ /* 0x001fe400078ec0ff */
[----:B-1----:R-:W-:-:S03]  /*1180*/  @P1 LEA R15, R20, R15, 0x18 ;  /* 0x0000000f140f1211 */ /* 0x002fc600078ec0ff */
[----:B------:R-:W-:Y:S01]  /*1190*/  @P0 IMAD R7, R16, 0x8, R7 ;  /* 0x0000000810070824 */ /* 0x000fe200078e0207 */
[----:B------:R-:W-:Y:S02]  /*11a0*/  @P1 LEA R18, R14, R15, 0x3 ;  /* 0x0000000f0e121211 */ /* 0x000fe400078e18ff */
[C---:B------:R-:W-:Y:S02]  /*11b0*/  IADD3 R14, PT, PT, -R6.reuse, UR5, RZ ;  /* 0x00000005060e7c10 */ /* 0x040fe4000fffe1ff */
[----:B------:R-:W-:-:S03]  /*11c0*/  IADD3 R6, PT, PT, R6, 0x2, RZ ;  /* 0x0000000206067810 */ /* 0x000fc60007ffe0ff */
[----:B------:R-:W-:-:S04]  /*11d0*/  IMAD.SHL.U32 R19, R14, 0x8, RZ ;  /* 0x000000080e137824 */ /* 0x000fc800078e00ff */
[----:B------:R-:W2:Y:S08]  /*11e0*/  LDC.64 R14, c[0x3][R19] ;  /* 0x00c00000130e7b82 */ /* 0x000eb00000000a00 */
[----:B------:R-:W3:Y:S01]  /*11f0*/  LDC.64 R16, c[0x3][R19+-0x8] ;  /* 0x00fffe0013107b82 */ /* 0x000ee20000000a00 */
[----:B------:R-:W2:Y:S04]  /*1200*/  @P0 LDS.64 R8, [R7] ;  /* 0x0000000007080984 */ /* 0x000ea80000000a00 */
[----:B------:R-:W3:Y:S01]  /*1210*/  @P1 LDS.64 R10, [R18] ;  /* 0x00000000120a1984 */ /* 0x000ee20000000a00 */
[----:B--2---:R-:W-:-:S08]  /*1220*/  DFMA R8, R14, R8, R12 ;  /* 0x000000080e08722b */ /* 0x004fd0000000000c */
[----:B---3--:R-:W-:-:S11]  /*1230*/  DFMA R12, R16, R10, R8 ;  /* 0x0000000a100c722b */ /* 0x008fd60000000008 */
.L_x_4:
[----:B------:R-:W-:-:S05]  /*1240*/  IMAD.IADD R0, R0, 0x1, R6 ;  /* 0x0000000100007824 */ /* 0x000fca00078e0206 */
[----:B------:R-:W-:-:S04]  /*1250*/  ISETP.GE.AND P0, PT, R0, UR12, PT ;  /* 0x0000000c00007c0c */ /* 0x000fc8000bf06270 */
[----:B------:R-:W-:-:S13]  /*1260*/  ISETP.GT.AND P0, PT, R0, -0x1, !P0 ;  /* 0xffffffff0000780c */ /* 0x000fda0004704270 */
[----:B0-----:R-:W0:Y:S01]  /*1270*/  @!P0 LDC.64 R8, c[0x0][0x388] ;  /* 0x0000e200ff088b82 */ /* 0x001e220000000a00 */
[----:B------:R-:W-:-:S05]  /*1280*/  @!P0 IADD3 R5, PT, PT, R5, R6, RZ ;  /* 0x0000000605058210 */ /* 0x000fca0007ffe0ff */
[----:B------:R-:W-:-:S04]  /*1290*/  @!P0 IMAD R5, R5, UR14, R2 ;  /* 0x0000000e05058c24 */ /* 0x000fc8000f8e0202 */
[----:B0-----:R-:W-:-:S05]  /*12a0*/  @!P0 IMAD.WIDE R8, R5, 0x8, R8 ;  /* 0x0000000805088825 */ /* 0x001fca00078e0208 */
[----:B------:R-:W2:Y:S01]  /*12b0*/  @!P0 LDG.E.64 R10, desc[UR18][R8.64] ;  /* 0x00000012080a8981 */ /* 0x000ea2000c1e1b00 */
[----:B------:R-:W-:Y:S01]  /*12c0*/  @P0 MOV R2, 0x400 ;  /* 0x0000040000020802 */ /* 0x000fe20000000f00 */
[----:B------:R-:W-:Y:S01]  /*12d0*/  @P0 IMAD R3, R0, UR12, R3 ;  /* 0x0000000c00030c24 */ /* 0x000fe2000f8e0203 */
[----:B------:R-:W-:Y:S01]  /*12e0*/  IADD3 R6, PT, PT, -R6, UR5, RZ ;  /* 0x0000000506067c10 */ /* 0x000fe2000fffe1ff */
[----:B------:R-:W0:Y:S02]  /*12f0*/  @P0 S2R R5, SR_CgaCtaId ;  /* 0x0000000000050919 */ /* 0x000e240000008800 */
[----:B0-----:R-:W-:Y:S02]  /*1300*/  @P0 LEA R0, R5, R2, 0x18 ;  /* 0x0000000205000211 */ /* 0x001fe400078ec0ff */
[----:B------:R-:W-:-:S03]  /*1310*/  SHF.L.U32 R2, R6, 0x3, RZ ;  /* 0x0000000306027819 */ /* 0x000fc600000006ff */
[----:B------:R-:W-:-:S03]  /*1320*/  @P0 IMAD R0, R3, 0x8, R0 ;  /* 0x0000000803000824 */ /* 0x000fc600078e0200 */
[----:B------:R-:W2:Y:S02]  /*1330*/  LDC.64 R2, c[0x3][R2] ;  /* 0x00c0000002027b82 */ /* 0x000ea40000000a00 */
[----:B------:R-:W2:Y:S02]  /*1340*/  @P0 LDS.64 R10, [R0] ;  /* 0x00000000000a0984 */ /* 0x000ea40000000a00 */
[----:B--2---:R-:W-:-:S11]  /*1350*/  DFMA R12, R2, R10, R12 ;  /* 0x0000000a020c722b */ /* 0x004fd6000000000c */
.L_x_0:
[----:B------:R-:W1:Y:S02]  /*1360*/  LDC.64 R2, c[0x0][0x380] ;  /* 0x0000e000ff027b82 */ /* 0x000e640000000a00 */
[----:B-1----:R-:W-:-:S05]  /*1370*/  IMAD.WIDE R4, R4, 0x8, R2 ;  /* 0x0000000804047825 */ /* 0x002fca00078e0202 */
[----:B------:R-:W-:Y:S01]  /*1380*/  STG.E.64 desc[UR18][R4.64], R12 ;  /* 0x0000000c04007986 */ /* 0x000fe2000c101b12 */
[----:B------:R-:W-:Y:S05]  /*1390*/  EXIT ;  /* 0x000000000000794d */ /* 0x000fea0003800000 */
.L_x_5:
[----:B------:R-:W-:-:S00]  /*13a0*/  BRA `(.L_x_5) ;  /* 0xfffffffc00fc7947 */ /* 0x000fc0000383ffff */
[----:B------:R-:W-:-:S00]  /*13b0*/  NOP ;  /* 0x0000000000007918 */ /* 0x000fc00000000000 */
        /* <DEDUP_REMOVED lines=12> */
.L_x_12:


//--------------------- .text._Z17convolutionRowGPUPdS_iiii --------------------------
	.section	.text._Z17convolutionRowGPUPdS_iiii,"ax",@progbits
	.align	128
        .global         _Z17convolutionRowGPUPdS_iiii
        .type           _Z17convolutionRowGPUPdS_iiii,@function
        .size           _Z17convolutionRowGPUPdS_iiii,(.L_x_13 - _Z17convolutionRowGPUPdS_iiii)
        .other          _Z17convolutionRowGPUPdS_iiii,@"STO_CUDA_ENTRY STV_DEFAULT"
_Z17convolutionRowGPUPdS_iiii:
.text._Z17convolutionRowGPUPdS_iiii:
[----:B------:R-:W-:Y:S01]  /*0000*/  LDC R1, c[0x0][0x37c] ;  /* 0x0000df00ff017b82 */ /* 0x000fe20000000800 */
[----:B------:R-:W0:Y:S01]  /*0010*/  S2R R3, SR_TID.X ;  /* 0x0000000000037919 */ /* 0x000e220000002100 */
[----:B------:R-:W1:Y:S06]  /*0020*/  LDCU UR9, c[0x0][0x39c] ;  /* 0x00007380ff0977ac */ /* 0x000e6c0008000800 */
[----:B------:R-:W2:Y:S01]  /*0030*/  LDC.64 R18, c[0x0][0x388] ;  /* 0x0000e200ff127b82 */ /* 0x000ea20000000a00 */
[----:B------:R-:W0:Y:S01]  /*0040*/  S2R R0, SR_CTAID.X ;  /* 0x0000000000007919 */ /* 0x000e220000002500 */
[----:B------:R-:W0:Y:S01]  /*0050*/  LDCU UR4, c[0x0][0x360] ;  /* 0x00006c00ff0477ac */ /* 0x000e220008000800 */
[----:B------:R-:W3:Y:S01]  /*0060*/  S2R R6, SR_TID.Y ;  /* 0x0000000000067919 */ /* 0x000ee20000002200 */
[----:B------:R-:W3:Y:S01]  /*0070*/  LDCU UR5, c[0x0][0x364] ;  /* 0x00006c80ff0577ac */ /* 0x000ee20008000800 */
[----:B------:R-:W3:Y:S01]  /*0080*/  S2R R5, SR_CTAID.Y ;  /* 0x0000000000057919 */ /* 0x000ee20000002600 */
[----:B------:R-:W4:Y:S01]  /*0090*/  LDCU.64 UR10, c[0x0][0x390] ;  /* 0x00007200ff0a77ac */ /* 0x000f220008000a00 */
[----:B------:R-:W5:Y:S01]  /*00a0*/  LDCU.64 UR18, c[0x0][0x358] ;  /* 0x00006b00ff1277ac */ /* 0x000f620008000a00 */
[----:B-1----:R-:W-:Y:S01]  /*00b0*/  USHF.L.U32 UR6, UR9, 0x1, URZ ;  /* 0x0000000109067899 */ /* 0x002fe200080006ff */
[----:B0-----:R-:W-:-:S03]  /*00c0*/  IMAD R0, R0, UR4, R3 ;  /* 0x0000000400007c24 */ /* 0x001fc6000f8e0203 */
[----:B----4-:R-:W-:Y:S01]  /*00d0*/  UIADD3 UR4, UPT, UPT, UR6, UR11, URZ ;  /* 0x0000000b06047290 */ /* 0x010fe2000fffe0ff */
[----:B------:R-:W-:Y:S02]  /*00e0*/  VIADD R0, R0, UR9 ;  /* 0x0000000900007c36 */ /* 0x000fe40008000000 */
[----:B---3--:R-:W-:-:S04]  /*00f0*/  IMAD R2, R5, UR5, R6 ;  /* 0x0000000505027c24 */ /* 0x008fc8000f8e0206 */
[----:B------:R-:W-:-:S04]  /*0100*/  VIADD R5, R2, UR9 ;  /* 0x0000000902057c36 */ /* 0x000fc80008000000 */
[----:B------:R-:W-:-:S04]  /*0110*/  IMAD R2, R5, UR4, R0 ;  /* 0x0000000405027c24 */ /* 0x000fc8000f8e0200 */
[----:B--2---:R-:W-:-:S05]  /*0120*/  IMAD.WIDE R18, R2, 0x8, R18 ;  /* 0x0000000802127825 */ /* 0x004fca00078e0212 */
[----:B-----5:R-:W2:Y:S01]  /*0130*/  LDG.E.64 R4, desc[UR18][R18.64] ;  /* 0x0000001212047981 */ /* 0x020ea2000c1e1b00 */
[----:B------:R-:W0:Y:S01]  /*0140*/  S2UR UR5, SR_CgaCtaId ;  /* 0x00000000000579c3 */ /* 0x000e220000008800 */
[----:B------:R-:W-:Y:S01]  /*0150*/  UMOV UR4, 0x400 ;  /* 0x0000040000047882 */ /* 0x000fe20000000000 */
[----:B------:R-:W-:Y:S01]  /*0160*/  IMAD R0, R6, UR10, R3 ;  /* 0x0000000a06007c24 */ /* 0x000fe2000f8e0203 */
[----:B------:R-:W-:Y:S01]  /*0170*/  UISETP.GE.AND UP0, UPT, UR9, URZ, UPT ;  /* 0x000000ff0900728c */ /* 0x000fe2000bf06270 */
[----:B------:R-:W-:Y:S02]  /*0180*/  CS2R R22, SRZ ;  /* 0x0000000000167805 */ /* 0x000fe4000001ff00 */
[----:B------:R-:W-:Y:S01]  /*0190*/  IMAD.SHL.U32 R7, R0, 0x8, RZ ;  /* 0x0000000800077824 */ /* 0x000fe200078e00ff */
[----:B0-----:R-:W-:-:S06]  /*01a0*/  ULEA UR4, UR5, UR4, 0x18 ;  /* 0x0000000405047291 */ /* 0x001fcc000f8ec0ff */
[----:B------:R-:W-:-:S03]  /*01b0*/  VIADD R0, R7, UR4 ;  /* 0x0000000407007c36 */ /* 0x000fc60008000000 */
[----:B--2---:R0:W-:Y:S01]  /*01c0*/  STS.64 [R7+UR4], R4 ;  /* 0x0000000407007988 */ /* 0x0041e20008000a04 */
[----:B------:R-:W-:Y:S06]  /*01d0*/  BAR.SYNC.DEFER_BLOCKING 0x0 ;  /* 0x0000000000007b1d */ /* 0x000fec0000010000 */
[----:B------:R-:W-:Y:S05]  /*01e0*/  BRA.U !UP0, `(.L_x_6) ;  /* 0x0000000908647547 */ /* 0x000fea000b800000 */
[----:B------:R-:W-:Y:S01]  /*01f0*/  UISETP.GE.U32.AND UP0, UPT, UR6, 0x7, UPT ;  /* 0x000000070600788c */ /* 0x000fe2000bf06070 */
[----:B0-----:R-:W-:Y:S01]  /*0200*/  IMAD R5, RZ, RZ, -UR9 ;  /* 0x80000009ff057e24 */ /* 0x001fe2000f8e02ff */
[----:B------:R-:W-:-:S07]  /*0210*/  CS2R R22, SRZ ;  /* 0x0000000000167805 */ /* 0x000fce000001ff00 */
[----:B------:R-:W-:Y:S05]  /*0220*/  BRA.U !UP0, `(.L_x_7) ;  /* 0x0000000508387547 */ /* 0x000fea000b800000 */
[----:B------:R-:W-:Y:S01]  /*0230*/  UIADD3 UR5, UPT, UPT, UR6, 0x1, URZ ;  /* 0x0000000106057890 */ /* 0x000fe2000fffe0ff */
[----:B------:R-:W-:Y:S01]  /*0240*/  IMAD R4, R5, 0x8, R7 ;  /* 0x0000000805047824 */ /* 0x000fe200078e0207 */
[----:B------:R-:W-:Y:S01]  /*0250*/  UIADD3 UR8, UPT, UPT, -UR9, 0x3, URZ ;  /* 0x0000000309087890 */ /* 0x000fe2000fffe1ff */
[----:B------:R-:W-:Y:S01]  /*0260*/  MOV R5, UR4 ;  /* 0x0000000400057c02 */ /* 0x000fe20008000f00 */
[----:B------:R-:W-:Y:S01]  /*0270*/  ULOP3.LUT UR5, UR5, 0x7ffffff8, URZ, 0xc0, !UPT ;  /* 0x7ffffff805057892 */ /* 0x000fe2000f8ec0ff */
[----:B------:R-:W-:Y:S01]  /*0280*/  VIADD R26, R3, -UR9 ;  /* 0x80000009031a7c36 */ /* 0x000fe20008000000 */
[----:B------:R-:W-:Y:S02]  /*0290*/  CS2R R22, SRZ ;  /* 0x0000000000167805 */ /* 0x000fe4000001ff00 */
[----:B------:R-:W-:Y:S01]  /*02a0*/  IADD3 R4, PT, PT, R4, 0x20, R5 ;  /* 0x0000002004047810 */ /* 0x000fe20007ffe005 */
[----:B------:R-:W-:Y:S01]  /*02b0*/  IMAD.U32 R5, RZ, RZ, UR8 ;  /* 0x00000008ff057e24 */ /* 0x000fe2000f8e00ff */
[----:B------:R-:W0:Y:S01]  /*02c0*/  LDCU UR10, c[0x0][0x390] ;  /* 0x00007200ff0a77ac */ /* 0x000e220008000800 */
[----:B------:R-:W-:Y:S01]  /*02d0*/  UIADD3 UR7, UPT, UPT, -UR5, URZ, URZ ;  /* 0x000000ff05077290 */ /* 0x000fe2000fffe1ff */
[----:B------:R-:W-:-:S11]  /*02e0*/  UMOV UR8, UR6 ;  /* 0x0000000600087c82 */ /* 0x000fd60008000000 */
.L_x_8:
[----:B0-----:R-:W-:Y:S01]  /*02f0*/  ISETP.GE.AND P0, PT, R26, UR10, PT ;  /* 0x0000000a1a007c0c */ /* 0x001fe2000bf06270 */
[----:B------:R-:W-:-:S03]  /*0300*/  VIADD R21, R5, 0xfffffffd ;  /* 0xfffffffd05157836 */ /* 0x000fc60000000000 */
[----:B------:R-:W-:Y:S01]  /*0310*/  ISETP.LT.OR P0, PT, R26, RZ, P0 ;  /* 0x000000ff1a00720c */ /* 0x000fe20000701670 */
[----:B------:R-:W-:-:S12]  /*0320*/  IMAD.WIDE R20, R21, 0x8, R18 ;  /* 0x0000000815147825 */ /* 0x000fd800078e0212 */
[----:B------:R-:W0:Y:S04]  /*0330*/  @!P0 LDS.64 R6, [R4+-0x20] ;  /* 0xffffe00004068984 */ /* 0x000e280000000a00 */
[----:B------:R-:W0:Y:S01]  /*0340*/  @P0 LDG.E.64 R6, desc[UR18][R20.64] ;  /* 0x0000001214060981 */ /* 0x000e22000c1e1b00 */
[C---:B------:R-:W-:Y:S02]  /*0350*/  VIADD R8, R26.reuse, 0x1 ;  /* 0x000000011a087836 */ /* 0x040fe40000000000 */
[----:B------:R-:W-:-:S03]  /*0360*/  VIADD R9, R26, 0x2 ;  /* 0x000000021a097836 */ /* 0x000fc60000000000 */
[C---:B------:R-:W-:Y:S02]  /*0370*/  ISETP.GE.AND P0, PT, R8.reuse, UR10, PT ;  /* 0x0000000a08007c0c */ /* 0x040fe4000bf06270 */
[C---:B------:R-:W-:Y:S02]  /*0380*/  ISETP.GE.AND P1, PT, R9.reuse, UR10, PT ;  /* 0x0000000a09007c0c */ /* 0x040fe4000bf26270 */
[----:B------:R-:W-:Y:S02]  /*0390*/  ISETP.GT.AND P0, PT, R8, -0x1, !P0 ;  /* 0xffffffff0800780c */ /* 0x000fe40004704270 */
[----:B------:R-:W-:Y:S02]  /*03a0*/  ISETP.GT.AND P1, PT, R9, -0x1, !P1 ;  /* 0xffffffff0900780c */ /* 0x000fe40004f24270 */
[C---:B------:R-:W-:Y:S01]  /*03b0*/  IADD3 R8, PT, PT, R26.reuse, 0x3, RZ ;  /* 0x000000031a087810 */ /* 0x040fe20007ffe0ff */
[----:B------:R-:W-:-:S03]  /*03c0*/  VIADD R9, R26, 0x4 ;  /* 0x000000041a097836 */ /* 0x000fc60000000000 */
[----:B------:R-:W-:-:S05]  /*03d0*/  ISETP.GE.AND P2, PT, R8, UR10, PT ;  /* 0x0000000a08007c0c */ /* 0x000fca000bf46270 */
[----:B------:R-:W2:Y:S01]  /*03e0*/  @!P0 LDG.E.64 R16, desc[UR18][R20.64+0x8] ;  /* 0x0000081214108981 */ /* 0x000ea2000c1e1b00 */
[----:B------:R-:W-:Y:S02]  /*03f0*/  ISETP.GT.AND P2, PT, R8, -0x1, !P2 ;  /* 0xffffffff0800780c */ /* 0x000fe40005744270 */
[C---:B------:R-:W-:Y:S01]  /*0400*/  ISETP.GE.AND P3, PT, R9.reuse, UR10, PT ;  /* 0x0000000a09007c0c */ /* 0x040fe2000bf66270 */
[----:B------:R-:W3:Y:S01]  /*0410*/  @!P1 LDG.E.64 R14, desc[UR18][R20.64+0x10] ;  /* 0x00001012140e9981 */ /* 0x000ee2000c1e1b00 */
[----:B------:R-:W-:Y:S01]  /*0420*/  USHF.L.U32 UR4, UR8, 0x3, URZ ;  /* 0x0000000308047899 */ /* 0x000fe200080006ff */
[C---:B------:R-:W-:Y:S01]  /*0430*/  VIADD R8, R26.reuse, 0x5 ;  /* 0x000000051a087836 */ /* 0x040fe20000000000 */
[----:B------:R-:W-:Y:S01]  /*0440*/  ISETP.GT.AND P3, PT, R9, -0x1, !P3 ;  /* 0xffffffff0900780c */ /* 0x000fe20005f64270 */
[----:B------:R-:W-:-:S03]  /*0450*/  VIADD R9, R26, 0x6 ;  /* 0x000000061a097836 */ /* 0x000fc60000000000 */
[----:B------:R-:W-:-:S03]  /*0460*/  ISETP.GE.AND P4, PT, R8, UR10, PT ;  /* 0x0000000a08007c0c */ /* 0x000fc6000bf86270 */
[----:B------:R-:W4:Y:S01]  /*0470*/  @!P2 LDG.E.64 R12, desc[UR18][R20.64+0x18] ;  /* 0x00001812140ca981 */ /* 0x000f22000c1e1b00 */
[----:B------:R-:W-:Y:S02]  /*0480*/  ISETP.GT.AND P4, PT, R8, -0x1, !P4 ;  /* 0xffffffff0800780c */ /* 0x000fe40006784270 */
[----:B------:R-:W0:Y:S01]  /*0490*/  LDCU.64 UR12, c[0x3][UR4] ;  /* 0x00c00000040c77ac */ /* 0x000e220008000a00 */
[C---:B------:R-:W-:Y:S02]  /*04a0*/  ISETP.GE.AND P5, PT, R9.reuse, UR10, PT ;  /* 0x0000000a09007c0c */ /* 0x040fe4000bfa6270 */
[----:B------:R-:W5:Y:S01]  /*04b0*/  @!P3 LDG.E.64 R10, desc[UR18][R20.64+0x20] ;  /* 0x00002012140ab981 */ /* 0x000f62000c1e1b00 */
[----:B------:R-:W-:Y:S01]  /*04c0*/  VIADD R24, R26, 0x7 ;  /* 0x000000071a187836 */ /* 0x000fe20000000000 */
[----:B------:R-:W-:-:S04]  /*04d0*/  ISETP.GT.AND P5, PT, R9, -0x1, !P5 ;  /* 0xffffffff0900780c */ /* 0x000fc80006fa4270 */
[C---:B------:R-:W-:Y:S02]  /*04e0*/  ISETP.GE.AND P6, PT, R24.reuse, UR10, PT ;  /* 0x0000000a18007c0c */ /* 0x040fe4000bfc6270 */
[----:B------:R-:W5:Y:S02]  /*04f0*/  @!P4 LDG.E.64 R8, desc[UR18][R20.64+0x28] ;  /* 0x000028121408c981 */ /* 0x000f64000c1e1b00 */
[----:B------:R-:W-:-:S13]  /*0500*/  ISETP.GT.AND P6, PT, R24, -0x1, !P6 ;  /* 0xffffffff1800780c */ /* 0x000fda00077c4270 */
[----:B------:R-:W5:Y:S01]  /*0510*/  @!P6 LDG.E.64 R24, desc[UR18][R20.64+0x38] ;  /* 0x000038121418e981 */ /* 0x000f62000c1e1b00 */
[----:B0-----:R-:W-:-:S03]  /*0520*/  DFMA R22, R6, UR12, R22 ;  /* 0x0000000c06167c2b */ /* 0x001fc60008000016 */
[----:B------:R-:W5:Y:S04]  /*0530*/  @!P5 LDG.E.64 R6, desc[UR18][R20.64+0x30] ;  /* 0x000030121406d981 */ /* 0x000f68000c1e1b00 */
[----:B------:R-:W2:Y:S04]  /*0540*/  @P0 LDS.64 R16, [R4+-0x18] ;  /* 0xffffe80004100984 */ /* 0x000ea80000000a00 */
[----:B------:R-:W3:Y:S01]  /*0550*/  @P1 LDS.64 R14, [R4+-0x10] ;  /* 0xfffff000040e1984 */ /* 0x000ee20000000a00 */
[----:B------:R-:W2:Y:S03]  /*0560*/  LDCU.64 UR12, c[0x3][UR4+-0x8] ;  /* 0x00ffff00040c77ac */ /* 0x000ea60008000a00 */
[----:B------:R-:W4:Y:S04]  /*0570*/  @P2 LDS.64 R12, [R4+-0x8] ;  /* 0xfffff800040c2984 */ /* 0x000f280000000a00 */
[----:B------:R-:W5:Y:S01]  /*0580*/  @P3 LDS.64 R10, [R4] ;  /* 0x00000000040a3984 */ /* 0x000f620000000a00 */
[----:B------:R-:W3:Y:S03]  /*0590*/  LDCU.64 UR14, c[0x3][UR4+-0x10] ;  /* 0x00fffe00040e77ac */ /* 0x000ee60008000a00 */
[----:B------:R-:W0:Y:S01]  /*05a0*/  @P4 LDS.64 R8, [R4+0x8] ;  /* 0x0000080004084984 */ /* 0x000e220000000a00 */
[----:B------:R-:W4:Y:S01]  /*05b0*/  LDCU.64 UR16, c[0x3][UR4+-0x18] ;  /* 0x00fffd00041077ac */ /* 0x000f220008000a00 */
[----:B--2---:R-:W-:Y:S01]  /*05c0*/  DFMA R16, R16, UR12, R22 ;  /* 0x0000000c10107c2b */ /* 0x004fe20008000016 */
[----:B------:R-:W5:Y:S01]  /*05d0*/  LDCU.64 UR12, c[0x3][UR4+-0x20] ;  /* 0x00fffc00040c77ac */ /* 0x000f620008000a00 */
[----:B------:R-:W-:Y:S06]  /*05e0*/  @P6 LDS.64 R24, [R4+0x18] ;  /* 0x0000180004186984 */ /* 0x000fec0000000a00 */
[----:B---3--:R-:W-:Y:S01]  /*05f0*/  DFMA R14, R14, UR14, R16 ;  /* 0x0000000e0e0e7c2b */ /* 0x008fe20008000010 */
[----:B------:R-:W0:Y:S07]  /*0600*/  LDCU.64 UR14, c[0x3][UR4+-0x28] ;  /* 0x00fffb00040e77ac */ /* 0x000e2e0008000a00 */
[----:B----4-:R-:W-:Y:S01]  /*0610*/  DFMA R12, R12, UR16, R14 ;  /* 0x000000100c0c7c2b */ /* 0x010fe2000800000e */
[----:B------:R-:W1:Y:S07]  /*0620*/  LDCU.64 UR16, c[0x3][UR4+-0x30] ;  /* 0x00fffa00041077ac */ /* 0x000e6e0008000a00 */
[----:B-----5:R-:W-:Y:S01]  /*0630*/  DFMA R10, R10, UR12, R12 ;  /* 0x0000000c0a0a7c2b */ /* 0x020fe2000800000c */
[----:B------:R-:W2:Y:S01]  /*0640*/  LDCU.64 UR4, c[0x3][UR4+-0x38] ;  /* 0x00fff900040477ac */ /* 0x000ea20008000a00 */
[----:B------:R-:W-:-:S06]  /*0650*/  UIADD3 UR7, UPT, UPT, UR7, 0x8, URZ ;  /* 0x0000000807077890 */ /* 0x000fcc000fffe0ff */
[----:B0-----:R-:W-:Y:S01]  /*0660*/  DFMA R8, R8, UR14, R10 ;  /* 0x0000000e08087c2b */ /* 0x001fe2000800000a */
[----:B------:R-:W-:Y:S01]  /*0670*/  UISETP.NE.AND UP0, UPT, UR7, URZ, UPT ;  /* 0x000000ff0700728c */ /* 0x000fe2000bf05270 */
[----:B------:R-:W-:Y:S01]  /*0680*/  IADD3 R5, PT, PT, R5, 0x8, RZ ;  /* 0x0000000805057810 */ /* 0x000fe20007ffe0ff */
[----:B------:R-:W-:Y:S01]  /*0690*/  VIADD R26, R26, 0x8 ;  /* 0x000000081a1a7836 */ /* 0x000fe20000000000 */
[----:B------:R-:W-:Y:S01]  /*06a0*/  UIADD3 UR8, UPT, UPT, UR8, -0x8, URZ ;  /* 0xfffffff808087890 */ /* 0x000fe2000fffe0ff */
[----:B------:R0:W1:Y:S02]  /*06b0*/  @P5 LDS.64 R6, [R4+0x10] ;  /* 0x0000100004065984 */ /* 0x0000640000000a00 */
[----:B0-----:R-:W-:Y:S01]  /*06c0*/  VIADD R4, R4, 0x40 ;  /* 0x0000004004047836 */ /* 0x001fe20000000000 */
[----:B-1----:R-:W-:-:S08]  /*06d0*/  DFMA R6, R6, UR16, R8 ;  /* 0x0000001006067c2b */ /* 0x002fd00008000008 */
[----:B--2---:R-:W-:Y:S01]  /*06e0*/  DFMA R22, R24, UR4, R6 ;  /* 0x0000000418167c2b */ /* 0x004fe20008000006 */
[----:B------:R-:W-:Y:S10]  /*06f0*/  BRA.U UP0, `(.L_x_8) ;  /* 0xfffffff900fc7547 */ /* 0x000ff4000b83ffff */
[----:B------:R-:W-:-:S07]  /*0700*/  VIADD R5, R5, 0xfffffffd ;  /* 0xfffffffd05057836 */ /* 0x000fce0000000000 */
.L_x_7:
[----:B------:R-:W0:Y:S01]  /*0710*/  LDCU UR5, c[0x0][0x39c] ;  /* 0x00007380ff0577ac */ /* 0x000e220008000800 */
[----:B------:R-:W-:-:S04]  /*0720*/  ULOP3.LUT UR6, UR6, 0x6, URZ, 0xc0, !UPT ;  /* 0x0000000606067892 */ /* 0x000fc8000f8ec0ff */
[----:B------:R-:W-:Y:S02]  /*0730*/  UISETP.GE.U32.AND UP0, UPT, UR6, 0x3, UPT ;  /* 0x000000030600788c */ /* 0x000fe4000bf06070 */
[----:B0-----:R-:W-:-:S04]  /*0740*/  ULOP3.LUT UR4, UR5, 0x1, URZ, 0xc0, !UPT ;  /* 0x0000000105047892 */ /* 0x001fc8000f8ec0ff */
[----:B------:R-:W-:-:S03]  /*0750*/  UISETP.NE.U32.AND UP1, UPT, UR4, 0x1, UPT ;  /* 0x000000010400788c */ /* 0x000fc6000bf25070 */
[----:B------:R-:W-:Y:S08]  /*0760*/  BRA.U !UP0, `(.L_x_9) ;  /* 0x0000000108887547 */ /* 0x000ff0000b800000 */
[C---:B------:R-:W-:Y:S01]  /*0770*/  IMAD.IADD R4, R5.reuse, 0x1, R3 ;  /* 0x0000000105047824 */ /* 0x040fe200078e0203 */
[----:B------:R-:W0:Y:S01]  /*0780*/  LDCU UR4, c[0x0][0x39c] ;  /* 0x00007380ff0477ac */ /* 0x000e220008000800 */
[----:B------:R-:W-:-:S03]  /*0790*/  IMAD.WIDE R12, R5, 0x8, R18 ;  /* 0x00000008050c7825 */ /* 0x000fc600078e0212 */
[C---:B------:R-:W-:Y:S01]  /*07a0*/  ISETP.GE.AND P0, PT, R4.reuse, UR10, PT ;  /* 0x0000000a04007c0c */ /* 0x040fe2000bf06270 */
[C---:B------:R-:W-:Y:S01]  /*07b0*/  VIADD R7, R4.reuse, 0x2 ;  /* 0x0000000204077836 */ /* 0x040fe20000000000 */
[C---:B------:R-:W-:Y:S02]  /*07c0*/  IADD3 R6, PT, PT, R4.reuse, 0x1, RZ ;  /* 0x0000000104067810 */ /* 0x040fe40007ffe0ff */
[----:B------:R-:W-:Y:S02]  /*07d0*/  ISETP.GT.AND P0, PT, R4, -0x1, !P0 ;  /* 0xffffffff0400780c */ /* 0x000fe40004704270 */
[C---:B------:R-:W-:Y:S02]  /*07e0*/  ISETP.GE.AND P1, PT, R6.reuse, UR10, PT ;  /* 0x0000000a06007c0c */ /* 0x040fe4000bf26270 */
[C---:B------:R-:W-:Y:S02]  /*07f0*/  ISETP.GE.AND P2, PT, R7.reuse, UR10, PT ;  /* 0x0000000a07007c0c */ /* 0x040fe4000bf46270 */
[----:B------:R-:W-:Y:S01]  /*0800*/  ISETP.GT.AND P1, PT, R6, -0x1, !P1 ;  /* 0xffffffff0600780c */ /* 0x000fe20004f24270 */
[----:B------:R-:W-:Y:S01]  /*0810*/  VIADD R4, R4, 0x3 ;  /* 0x0000000304047836 */ /* 0x000fe20000000000 */
[----:B------:R-:W-:-:S05]  /*0820*/  ISETP.GT.AND P2, PT, R7, -0x1, !P2 ;  /* 0xffffffff0700780c */ /* 0x000fca0005744270 */
[----:B------:R-:W2:Y:S01]  /*0830*/  @!P0 LDG.E.64 R16, desc[UR18][R12.64] ;  /* 0x000000120c108981 */ /* 0x000ea2000c1e1b00 */
[----:B------:R-:W-:-:S05]  /*0840*/  ISETP.GE.AND P3, PT, R4, UR10, PT ;  /* 0x0000000a04007c0c */ /* 0x000fca000bf66270 */
[----:B------:R-:W3:Y:S01]  /*0850*/  @!P1 LDG.E.64 R6, desc[UR18][R12.64+0x8] ;  /* 0x000008120c069981 */ /* 0x000ee2000c1e1b00 */
[----:B------:R-:W-:-:S03]  /*0860*/  ISETP.GT.AND P3, PT, R4, -0x1, !P3 ;  /* 0xffffffff0400780c */ /* 0x000fc60005f64270 */
[----:B------:R-:W4:Y:S10]  /*0870*/  @!P2 LDG.E.64 R8, desc[UR18][R12.64+0x10] ;  /* 0x000010120c08a981 */ /* 0x000f34000c1e1b00 */
[----:B------:R1:W5:Y:S01]  /*0880*/  @!P3 LDG.E.64 R10, desc[UR18][R12.64+0x18] ;  /* 0x000018120c0ab981 */ /* 0x000362000c1e1b00 */
[C---:B------:R-:W-:Y:S01]  /*0890*/  IMAD R24, R5.reuse, 0x8, R0 ;  /* 0x0000000805187824 */ /* 0x040fe200078e0200 */
[----:B0-----:R-:W-:-:S02]  /*08a0*/  IADD3 R4, PT, PT, -R5, UR4, RZ ;  /* 0x0000000405047c10 */ /* 0x001fc4000fffe1ff */
[----:B------:R-:W-:-:S03]  /*08b0*/  IADD3 R5, PT, PT, R5, 0x4, RZ ;  /* 0x0000000405057810 */ /* 0x000fc60007ffe0ff */
[----:B------:R-:W-:-:S04]  /*08c0*/  IMAD.SHL.U32 R4, R4, 0x8, RZ ;  /* 0x0000000804047824 */ /* 0x000fc800078e00ff */
[----:B------:R-:W2:Y:S08]  /*08d0*/  LDC.64 R20, c[0x3][R4] ;  /* 0x00c0000004147b82 */ /* 0x000eb00000000a00 */
[----:B------:R-:W3:Y:S08]  /*08e0*/  LDC.64 R14, c[0x3][R4+-0x8] ;  /* 0x00fffe00040e7b82 */ /* 0x000ef00000000a00 */
[----:B-1----:R-:W4:Y:S01]  /*08f0*/  LDC.64 R12, c[0x3][R4+-0x10] ;  /* 0x00fffc00040c7b82 */ /* 0x002f220000000a00 */
[----:B------:R-:W2:Y:S04]  /*0900*/  @P0 LDS.64 R16, [R24] ;  /* 0x0000000018100984 */ /* 0x000ea80000000a00 */
[----:B------:R-:W3:Y:S04]  /*0910*/  @P1 LDS.64 R6, [R24+0x8] ;  /* 0x0000080018061984 */ /* 0x000ee80000000a00 */
[----:B------:R-:W4:Y:S04]  /*0920*/  @P2 LDS.64 R8, [R24+0x10] ;  /* 0x0000100018082984 */ /* 0x000f280000000a00 */
[----:B------:R-:W5:Y:S01]  /*0930*/  @P3 LDS.64 R10, [R24+0x18] ;  /* 0x00001800180a3984 */ /* 0x000f620000000a00 */
[----:B--2---:R-:W-:Y:S01]  /*0940*/  DFMA R16, R20, R16, R22 ;  /* 0x000000101410722b */ /* 0x004fe20000000016 */
[----:B------:R-:W5:Y:S07]  /*0950*/  LDC.64 R22, c[0x3][R4+-0x18] ;  /* 0x00fffa0004167b82 */ /* 0x000f6e0000000a00 */
[----:B---3--:R-:W-:-:S08]  /*0960*/  DFMA R6, R14, R6, R16 ;  /* 0x000000060e06722b */ /* 0x008fd00000000010 */
[----:B----4-:R-:W-:-:S08]  /*0970*/  DFMA R6, R12, R8, R6 ;  /* 0x000000080c06722b */ /* 0x010fd00000000006 */
[----:B-----5:R-:W-:-:S11]  /*0980*/  DFMA R22, R22, R10, R6 ;  /* 0x0000000a1616722b */ /* 0x020fd60000000006 */
.L_x_9:
[----:B------:R-:W-:Y:S05]  /*0990*/  BRA.U UP1, `(.L_x_10) ;  /* 0x00000001014c7547 */ /* 0x000fea000b800000 */
[C---:B------:R-:W-:Y:S02]  /*09a0*/  IMAD.IADD R6, R5.reuse, 0x1, R3 ;  /* 0x0000000105067824 */ /* 0x040fe400078e0203 */
[----:B------:R-:W-:-:S03]  /*09b0*/  IMAD.WIDE R14, R5, 0x8, R18 ;  /* 0x00000008050e7825 */ /* 0x000fc600078e0212 */
[C---:B------:R-:W-:Y:S01]  /*09c0*/  ISETP.GE.AND P0, PT, R6.reuse, UR10, PT ;  /* 0x0000000a06007c0c */ /* 0x040fe2000bf06270 */
[----:B------:R-:W-:-:S03]  /*09d0*/  VIADD R4, R6, 0x1 ;  /* 0x0000000106047836 */ /* 0x000fc60000000000 */
[----:B------:R-:W-:Y:S02]  /*09e0*/  ISETP.GT.AND P0, PT, R6, -0x1, !P0 ;  /* 0xffffffff0600780c */ /* 0x000fe40004704270 */
[----:B------:R-:W-:-:S04]  /*09f0*/  ISETP.GE.AND P1, PT, R4, UR10, PT ;  /* 0x0000000a04007c0c */ /* 0x000fc8000bf26270 */
[----:B------:R-:W-:-:S07]  /*0a00*/  ISETP.GT.AND P1, PT, R4, -0x1, !P1 ;  /* 0xffffffff0400780c */ /* 0x000fce0004f24270 */
[----:B------:R-:W2:Y:S06]  /*0a10*/  @!P0 LDG.E.64 R6, desc[UR18][R14.64] ;  /* 0x000000120e068981 */ /* 0x000eac000c1e1b00 */
[----:B------:R-:W3:Y:S01]  /*0a20*/  @!P1 LDG.E.64 R10, desc[UR18][R14.64+0x8] ;  /* 0x000008120e0a9981 */ /* 0x000ee2000c1e1b00 */
[C---:B------:R-:W-:Y:S01]  /*0a30*/  IMAD R4, R5.reuse, 0x8, R0 ;  /* 0x0000000805047824 */ /* 0x040fe200078e0200 */
[C---:B------:R-:W-:Y:S02]  /*0a40*/  IADD3 R8, PT, PT, -R5.reuse, UR5, RZ ;  /* 0x0000000505087c10 */ /* 0x040fe4000fffe1ff */
[----:B------:R-:W-:-:S03]  /*0a50*/  IADD3 R5, PT, PT, R5, 0x2, RZ ;  /* 0x0000000205057810 */ /* 0x000fc60007ffe0ff */
[----:B------:R-:W-:-:S04]  /*0a60*/  IMAD.SHL.U32 R16, R8, 0x8, RZ ;  /* 0x0000000808107824 */ /* 0x000fc800078e00ff */
[----:B------:R-:W2:Y:S08]  /*0a70*/  LDC.64 R8, c[0x3][R16] ;  /* 0x00c0000010087b82 */ /* 0x000eb00000000a00 */
[----:B------:R-:W3:Y:S01]  /*0a80*/  LDC.64 R12, c[0x3][R16+-0x8] ;  /* 0x00fffe00100c7b82 */ /* 0x000ee20000000a00 */
[----:B------:R-:W2:Y:S04]  /*0a90*/  @P0 LDS.64 R6, [R4] ;  /* 0x0000000004060984 */ /* 0x000ea80000000a00 */
[----:B------:R-:W3:Y:S01]  /*0aa0*/  @P1 LDS.64 R10, [R4+0x8] ;  /* 0x00000800040a1984 */ /* 0x000ee20000000a00 */
[----:B--2---:R-:W-:-:S08]  /*0ab0*/  DFMA R6, R8, R6, R22 ;  /* 0x000000060806722b */ /* 0x004fd00000000016 */
[----:B---3--:R-:W-:-:S11]  /*0ac0*/  DFMA R22, R12, R10, R6 ;  /* 0x0000000a0c16722b */ /* 0x008fd60000000006 */
.L_x_10:
[----:B------:R-:W-:-:S05]  /*0ad0*/  IMAD.IADD R3, R3, 0x1, R5 ;  /* 0x0000000103037824 */ /* 0x000fca00078e0205 */
[----:B------:R-:W-:-:S04]  /*0ae0*/  ISETP.GE.AND P0, PT, R3, UR10, PT ;  /* 0x0000000a03007c0c */ /* 0x000fc8000bf06270 */
[----:B------:R-:W-:-:S13]  /*0af0*/  ISETP.GT.AND P0, PT, R3, -0x1, !P0 ;  /* 0xffffffff0300780c */ /* 0x000fda0004704270 */
[----:B------:R-:W-:-:S05]  /*0b00*/  @!P0 IMAD.WIDE R18, R5, 0x8, R18 ;  /* 0x0000000805128825 */ /* 0x000fca00078e0212 */
[----:B------:R-:W2:Y:S01]  /*0b10*/  @!P0 LDG.E.64 R6, desc[UR18][R18.64] ;  /* 0x0000001212068981 */ /* 0x000ea2000c1e1b00 */
[C---:B------:R-:W-:Y:S01]  /*0b20*/  @P0 IMAD R0, R5.reuse, 0x8, R0 ;  /* 0x0000000805000824 */ /* 0x040fe200078e0200 */
[----:B------:R-:W-:-:S05]  /*0b30*/  IADD3 R5, PT, PT, -R5, UR5, RZ ;  /* 0x0000000505057c10 */ /* 0x000fca000fffe1ff */
[----:B------:R-:W-:-:S06]  /*0b40*/  IMAD.SHL.U32 R5, R5, 0x8, RZ ;  /* 0x0000000805057824 */ /* 0x000fcc00078e00ff */
[----:B------:R-:W2:Y:S01]  /*0b50*/  LDC.64 R4, c[0x3][R5] ;  /* 0x00c0000005047b82 */ /* 0x000ea20000000a00 */
[----:B------:R-:W2:Y:S02]  /*0b60*/  @P0 LDS.64 R6, [R0] ;  /* 0x0000000000060984 */ /* 0x000ea40000000a00 */
[----:B--2---:R-:W-:-:S11]  /*0b70*/  DFMA R22, R4, R6, R22 ;  /* 0x000000060416722b */ /* 0x004fd60000000016 */
.L_x_6:
[----:B0-----:R-:W0:Y:S02]  /*0b80*/  LDC.64 R4, c[0x0][0x380] ;  /* 0x0000e000ff047b82 */ /* 0x001e240000000a00 */
[----:B0-----:R-:W-:-:S05]  /*0b90*/  IMAD.WIDE R2, R2, 0x8, R4 ;  /* 0x0000000802027825 */ /* 0x001fca00078e0204 */
[----:B------:R-:W-:Y:S01]  /*0ba0*/  STG.E.64 desc[UR18][R2.64], R22 ;  /* 0x0000001602007986 */ /* 0x000fe2000c101b12 */
[----:B------:R-:W-:Y:S05]  /*0bb0*/  EXIT ;  /* 0x000000000000794d */ /* 0x000fea0003800000 */
.L_x_11:
        /* <DEDUP_REMOVED lines=12> */
.L_x_13:


//--------------------- .nv.shared._Z20convolutionColumnGPUPdS_iiii --------------------------
	.section	.nv.shared._Z20convolutionColumnGPUPdS_iiii,"aw",@nobits
	.sectionflags	@""
	.align	16
	.zero		1024


//--------------------- .nv.shared.reserved.0     --------------------------
	.section	.nv.shared.reserved.0,"aw",@nobits
	.weak		__nv_reservedSMEM_offset_0_alias
	.size		__nv_reservedSMEM_offset_0_alias, 0, 64
	.other		__nv_reservedSMEM_offset_0_alias,@"STO_CUDA_RESERVED_SHARED STV_DEFAULT"
__nv_reservedSMEM_offset_0_alias:
	.zero		0
	.zero		64


//--------------------- .nv.shared._Z17convolutionRowGPUPdS_iiii --------------------------
	.section	.nv.shared._Z17convolutionRowGPUPdS_iiii,"aw",@nobits
	.sectionflags	@""
	.align	16
.nv.shared._Z17convolutionRowGPUPdS_iiii:
	.zero		9216


//--------------------- .nv.constant0._Z20convolutionColumnGPUPdS_iiii --------------------------
	.section	.nv.constant0._Z20convolutionColumnGPUPdS_iiii,"a",@progbits
	.sectionflags	@""
	.align	4
.nv.constant0._Z20convolutionColumnGPUPdS_iiii:
	.zero		928


//--------------------- .nv.constant0._Z17convolutionRowGPUPdS_iiii --------------------------
	.section	.nv.constant0._Z17convolutionRowGPUPdS_iiii,"a",@progbits
	.sectionflags	@""
	.align	4
.nv.constant0._Z17convolutionRowGPUPdS_iiii:
	.zero		928


//--------------------- SYMBOLS --------------------------

	.type		.nv.reservedSmem.offset0,@object
	.size		.nv.reservedSmem.offset0,0x4
	.type		.nv.reservedSmem.cap,@object
	.size		.nv.reservedSmem.cap,0x4
